//
// Generated by NVIDIA NVVM Compiler
//
// Compiler Build ID: CL-36424714
// Cuda compilation tools, release 13.0, V13.0.88
// Based on NVVM 20.0.0
//

.version 9.0
.target sm_100
.address_size 64

	// .globl	_Z5binExPN4cuda3std3__47complexIdEEmiiS4_
.func  (.param .align 16 .b8 func_retval0[16]) __internal_trig_reduction_slowpathd
(
	.param .b64 __internal_trig_reduction_slowpathd_param_0
)
;
.global .align 4 .b8 precalc_xorwow_matrix[102400];
.global .align 4 .b8 precalc_xorwow_offset_matrix[102400];
.global .align 4 .b8 mrg32k3aM1[2304];
.global .align 4 .b8 mrg32k3aM2[2304];
.global .align 4 .b8 mrg32k3aM1SubSeq[2016];
.global .align 4 .b8 mrg32k3aM2SubSeq[2016];
.global .align 4 .b8 mrg32k3aM1Seq[2304];
.global .align 4 .b8 mrg32k3aM2Seq[2304];
.const .align 8 .b8 __cr_lgamma_table[72];
.global .align 1 .b8 _ZN34_INTERNAL_074924e7_4_k_cu_8121db114cuda3std6ranges3__45__cpo4swapE[1];
.global .align 1 .b8 _ZN34_INTERNAL_074924e7_4_k_cu_8121db114cuda3std6ranges3__45__cpo9iter_moveE[1];
.global .align 8 .b8 __cudart_i2opi_d[144] = {8, 93, 141, 31, 177, 95, 251, 107, 234, 146, 82, 138, 247, 57, 7, 61, 123, 241, 229, 235, 199, 186, 39, 117, 45, 234, 95, 158, 102, 63, 70, 79, 183, 9, 203, 39, 207, 126, 54, 109, 31, 109, 10, 90, 139, 17, 47, 239, 15, 152, 5, 222, 255, 151, 248, 31, 59, 40, 249, 189, 139, 95, 132, 156, 244, 57, 83, 131, 57, 214, 145, 57, 65, 126, 95, 180, 38, 112, 156, 233, 132, 68, 187, 46, 245, 53, 130, 232, 62, 167, 41, 177, 28, 235, 29, 254, 28, 146, 209, 9, 234, 46, 73, 6, 224, 210, 77, 66, 58, 110, 36, 183, 97, 197, 187, 222, 171, 99, 81, 254, 65, 144, 67, 60, 153, 149, 98, 219, 192, 221, 52, 245, 209, 87, 39, 252, 41, 21, 68, 78, 110, 131, 249, 162};
.global .align 16 .b8 __cudart_sin_cos_coeffs[128] = {70, 210, 176, 44, 241, 229, 90, 190, 146, 227, 172, 105, 227, 29, 199, 62, 161, 98, 219, 25, 160, 1, 42, 191, 24, 8, 17, 17, 17, 17, 129, 63, 84, 85, 85, 85, 85, 85, 197, 191, 0, 0, 0, 0, 0, 0, 0, 0, 0, 0, 0, 0, 0, 0, 0, 0, 100, 129, 253, 32, 131, 255, 168, 189, 40, 133, 239, 193, 167, 238, 33, 62, 217, 230, 6, 142, 79, 126, 146, 190, 233, 188, 221, 25, 160, 1, 250, 62, 71, 93, 193, 22, 108, 193, 86, 191, 81, 85, 85, 85, 85, 85, 165, 63, 0, 0, 0, 0, 0, 0, 224, 191, 0, 0, 0, 0, 0, 0, 240, 63};

.visible .entry _Z5binExPN4cuda3std3__47complexIdEEmiiS4_(
	.param .u64 .ptr .align 1 _Z5binExPN4cuda3std3__47complexIdEEmiiS4__param_0,
	.param .u64 _Z5binExPN4cuda3std3__47complexIdEEmiiS4__param_1,
	.param .u32 _Z5binExPN4cuda3std3__47complexIdEEmiiS4__param_2,
	.param .u32 _Z5binExPN4cuda3std3__47complexIdEEmiiS4__param_3,
	.param .u64 .ptr .align 1 _Z5binExPN4cuda3std3__47complexIdEEmiiS4__param_4
)
{
	.reg .pred 	%p<98>;
	.reg .b32 	%r<122>;
	.reg .b32 	%f<5>;
	.reg .b64 	%rd<49>;
	.reg .b64 	%fd<353>;

	ld.param.u64 	%rd16, [_Z5binExPN4cuda3std3__47complexIdEEmiiS4__param_0];
	ld.param.u32 	%r35, [_Z5binExPN4cuda3std3__47complexIdEEmiiS4__param_2];
	ld.param.u32 	%r36, [_Z5binExPN4cuda3std3__47complexIdEEmiiS4__param_3];
	ld.param.u64 	%rd17, [_Z5binExPN4cuda3std3__47complexIdEEmiiS4__param_4];
	cvta.to.global.u64 	%rd1, %rd16;
	cvta.to.global.u64 	%rd2, %rd17;
	// begin inline asm
	mov.u32 %r37, %envreg2;
	// end inline asm
	cvt.u64.u32 	%rd18, %r37;
	// begin inline asm
	mov.u32 %r38, %envreg1;
	// end inline asm
	cvt.u64.u32 	%rd19, %r38;
	shl.b64 	%rd20, %rd19, 32;
	or.b64  	%rd3, %rd20, %rd18;
	mov.u32 	%r1, %ctaid.x;
	mov.u32 	%r39, %ntid.x;
	mov.u32 	%r2, %tid.x;
	mad.lo.s32 	%r40, %r1, %r39, %r2;
	mul.lo.s32 	%r3, %r36, %r40;
	add.s32 	%r4, %r3, %r36;
	setp.lt.s32 	%p3, %r36, 1;
	@%p3 bra 	$L__BB0_60;
	mov.b32 	%r41, 1;
	shl.b32 	%r42, %r41, %r35;
	mov.f64 	%fd110, 0d0000000000000000;
	{
	.reg .b32 %temp; 
	mov.b64 	{%temp, %r5}, %fd110;
	}
	mov.f64 	%fd111, 0d3FF0000000000000;
	{
	.reg .b32 %temp; 
	mov.b64 	{%r43, %temp}, %fd111;
	}
	{
	.reg .b32 %temp; 
	mov.b64 	{%temp, %r6}, %fd111;
	}
	add.s32 	%r44, %r6, -1048576;
	mov.b64 	%fd1, {%r43, %r44};
	setp.lt.s32 	%p4, %r5, 0;
	mov.f64 	%fd112, 0dBC91A62633145C07;
	add.rn.f64 	%fd113, %fd110, %fd112;
	neg.f64 	%fd114, %fd113;
	mov.f64 	%fd115, 0d3FF921FB54442D18;
	add.rn.f64 	%fd116, %fd115, %fd114;
	mov.f64 	%fd117, 0d3C91A62633145C07;
	add.rn.f64 	%fd118, %fd110, %fd117;
	add.rn.f64 	%fd119, %fd115, %fd118;
	cvt.s64.s32 	%rd4, %r42;
	cvt.rn.f64.s32 	%fd2, %r42;
	selp.f64 	%fd3, %fd119, %fd116, %p4;
	mov.u32 	%r114, %r3;
$L__BB0_2:
	ld.param.u64 	%rd47, [_Z5binExPN4cuda3std3__47complexIdEEmiiS4__param_1];
	cvt.s64.s32 	%rd21, %r114;
	setp.lt.u64 	%p5, %rd47, %rd21;
	@%p5 bra 	$L__BB0_59;
	cvt.u32.u64 	%r45, %rd4;
	setp.lt.s32 	%p6, %r5, 1071801958;
	xor.b32  	%r46, %r114, %r45;
	cvt.s64.s32 	%rd5, %r46;
	mov.f64 	%fd318, %fd3;
	@%p6 bra 	$L__BB0_5;
	setp.lt.s32 	%p7, %r6, 0;
	setp.lt.s32 	%p8, %r6, 1;
	rsqrt.approx.ftz.f64 	%fd120, %fd1;
	{
	.reg .b32 %temp; 
	mov.b64 	{%r47, %temp}, %fd120;
	}
	{
	.reg .b32 %temp; 
	mov.b64 	{%temp, %r48}, %fd120;
	}
	add.s32 	%r49, %r48, -1048576;
	mov.b64 	%fd121, {%r47, %r49};
	mul.f64 	%fd122, %fd1, %fd120;
	neg.f64 	%fd123, %fd122;
	fma.rn.f64 	%fd124, %fd122, %fd123, %fd1;
	fma.rn.f64 	%fd125, %fd124, %fd121, %fd122;
	neg.f64 	%fd126, %fd125;
	fma.rn.f64 	%fd127, %fd120, %fd126, 0d3FF0000000000000;
	fma.rn.f64 	%fd128, %fd127, %fd121, %fd121;
	fma.rn.f64 	%fd129, %fd125, %fd126, %fd1;
	fma.rn.f64 	%fd130, %fd129, %fd128, %fd125;
	{
	.reg .b32 %temp; 
	mov.b64 	{%r50, %temp}, %fd130;
	}
	{
	.reg .b32 %temp; 
	mov.b64 	{%temp, %r51}, %fd130;
	}
	add.s32 	%r52, %r51, 1048576;
	mov.b64 	%fd131, {%r50, %r52};
	fma.rn.f64 	%fd132, %fd131, 0d3FBC583065D4042A, %fd131;
	mov.f64 	%fd133, 0d0000000000000000;
	mul.rn.f64 	%fd134, %fd133, %fd133;
	selp.f64 	%fd135, %fd134, %fd132, %p8;
	mov.f64 	%fd136, 0d7FF0000000000000;
	mul.rn.f64 	%fd137, %fd135, %fd136;
	selp.f64 	%fd318, %fd137, %fd135, %p7;
$L__BB0_5:
	and.b32  	%r8, %r114, %r45;
	setp.eq.s32 	%p9, %r8, 0;
	@%p9 bra 	$L__BB0_7;
	rem.s32 	%r55, %r114, %r45;
	cvt.s64.s32 	%rd48, %r55;
	bra.uni 	$L__BB0_10;
$L__BB0_7:
	or.b64  	%rd22, %rd5, %rd4;
	and.b64  	%rd23, %rd22, -4294967296;
	setp.ne.s64 	%p10, %rd23, 0;
	@%p10 bra 	$L__BB0_9;
	cvt.u32.u64 	%r57, %rd5;
	rem.u32 	%r58, %r57, %r45;
	cvt.u64.u32 	%rd48, %r58;
	bra.uni 	$L__BB0_10;
$L__BB0_9:
	rem.u64 	%rd48, %rd5, %rd4;
$L__BB0_10:
	mul.f64 	%fd138, %fd318, 0dC000000000000000;
	mul.f64 	%fd139, %fd138, 0d0000000000000000;
	cvt.rn.f64.u64 	%fd140, %rd48;
	div.rn.f64 	%fd141, %fd140, %fd2;
	mul.f64 	%fd6, %fd139, %fd141;
	mul.f64 	%fd320, %fd138, %fd141;
	setp.neu.f64 	%p11, %fd320, 0d0000000000000000;
	@%p11 bra 	$L__BB0_15;
	fma.rn.f64 	%fd214, %fd6, 0d3FF71547652B82FE, 0d4338000000000000;
	{
	.reg .b32 %temp; 
	mov.b64 	{%r9, %temp}, %fd214;
	}
	mov.f64 	%fd215, 0dC338000000000000;
	add.rn.f64 	%fd216, %fd214, %fd215;
	fma.rn.f64 	%fd217, %fd216, 0dBFE62E42FEFA39EF, %fd6;
	fma.rn.f64 	%fd218, %fd216, 0dBC7ABC9E3B39803F, %fd217;
	fma.rn.f64 	%fd219, %fd218, 0d3E5ADE1569CE2BDF, 0d3E928AF3FCA213EA;
	fma.rn.f64 	%fd220, %fd219, %fd218, 0d3EC71DEE62401315;
	fma.rn.f64 	%fd221, %fd220, %fd218, 0d3EFA01997C89EB71;
	fma.rn.f64 	%fd222, %fd221, %fd218, 0d3F2A01A014761F65;
	fma.rn.f64 	%fd223, %fd222, %fd218, 0d3F56C16C1852B7AF;
	fma.rn.f64 	%fd224, %fd223, %fd218, 0d3F81111111122322;
	fma.rn.f64 	%fd225, %fd224, %fd218, 0d3FA55555555502A1;
	fma.rn.f64 	%fd226, %fd225, %fd218, 0d3FC5555555555511;
	fma.rn.f64 	%fd227, %fd226, %fd218, 0d3FE000000000000B;
	fma.rn.f64 	%fd228, %fd227, %fd218, 0d3FF0000000000000;
	fma.rn.f64 	%fd229, %fd228, %fd218, 0d3FF0000000000000;
	{
	.reg .b32 %temp; 
	mov.b64 	{%r10, %temp}, %fd229;
	}
	{
	.reg .b32 %temp; 
	mov.b64 	{%temp, %r11}, %fd229;
	}
	shl.b32 	%r81, %r9, 20;
	add.s32 	%r82, %r81, %r11;
	mov.b64 	%fd325, {%r10, %r82};
	{
	.reg .b32 %temp; 
	mov.b64 	{%temp, %r83}, %fd6;
	}
	mov.b32 	%f4, %r83;
	abs.f32 	%f1, %f4;
	setp.lt.f32 	%p28, %f1, 0f4086232B;
	@%p28 bra 	$L__BB0_14;
	setp.lt.f64 	%p29, %fd6, 0d0000000000000000;
	add.f64 	%fd230, %fd6, 0d7FF0000000000000;
	selp.f64 	%fd325, 0d0000000000000000, %fd230, %p29;
	setp.geu.f32 	%p30, %f1, 0f40874800;
	@%p30 bra 	$L__BB0_14;
	shr.u32 	%r84, %r9, 31;
	add.s32 	%r85, %r9, %r84;
	shr.s32 	%r86, %r85, 1;
	shl.b32 	%r87, %r86, 20;
	add.s32 	%r88, %r11, %r87;
	mov.b64 	%fd231, {%r10, %r88};
	sub.s32 	%r89, %r9, %r86;
	shl.b32 	%r90, %r89, 20;
	add.s32 	%r91, %r90, 1072693248;
	mov.b32 	%r92, 0;
	mov.b64 	%fd232, {%r92, %r91};
	mul.f64 	%fd325, %fd232, %fd231;
$L__BB0_14:
	mov.f64 	%fd233, 0d0000000000000000;
	copysign.f64 	%fd326, %fd320, %fd233;
	bra.uni 	$L__BB0_33;
$L__BB0_15:
	abs.f64 	%fd142, %fd6;
	setp.neu.f64 	%p12, %fd142, 0d7FF0000000000000;
	@%p12 bra 	$L__BB0_18;
	setp.geu.f64 	%p13, %fd6, 0d0000000000000000;
	@%p13 bra 	$L__BB0_23;
	abs.f64 	%fd143, %fd320;
	setp.equ.f64 	%p16, %fd143, 0d7FF0000000000000;
	selp.f64 	%fd320, 0d3FF0000000000000, %fd320, %p16;
$L__BB0_18:
	fma.rn.f64 	%fd144, %fd6, 0d3FF71547652B82FE, 0d4338000000000000;
	{
	.reg .b32 %temp; 
	mov.b64 	{%r12, %temp}, %fd144;
	}
	mov.f64 	%fd145, 0dC338000000000000;
	add.rn.f64 	%fd146, %fd144, %fd145;
	fma.rn.f64 	%fd147, %fd146, 0dBFE62E42FEFA39EF, %fd6;
	fma.rn.f64 	%fd148, %fd146, 0dBC7ABC9E3B39803F, %fd147;
	fma.rn.f64 	%fd149, %fd148, 0d3E5ADE1569CE2BDF, 0d3E928AF3FCA213EA;
	fma.rn.f64 	%fd150, %fd149, %fd148, 0d3EC71DEE62401315;
	fma.rn.f64 	%fd151, %fd150, %fd148, 0d3EFA01997C89EB71;
	fma.rn.f64 	%fd152, %fd151, %fd148, 0d3F2A01A014761F65;
	fma.rn.f64 	%fd153, %fd152, %fd148, 0d3F56C16C1852B7AF;
	fma.rn.f64 	%fd154, %fd153, %fd148, 0d3F81111111122322;
	fma.rn.f64 	%fd155, %fd154, %fd148, 0d3FA55555555502A1;
	fma.rn.f64 	%fd156, %fd155, %fd148, 0d3FC5555555555511;
	fma.rn.f64 	%fd157, %fd156, %fd148, 0d3FE000000000000B;
	fma.rn.f64 	%fd158, %fd157, %fd148, 0d3FF0000000000000;
	fma.rn.f64 	%fd159, %fd158, %fd148, 0d3FF0000000000000;
	{
	.reg .b32 %temp; 
	mov.b64 	{%r13, %temp}, %fd159;
	}
	{
	.reg .b32 %temp; 
	mov.b64 	{%temp, %r14}, %fd159;
	}
	shl.b32 	%r59, %r12, 20;
	add.s32 	%r60, %r59, %r14;
	mov.b64 	%fd321, {%r13, %r60};
	{
	.reg .b32 %temp; 
	mov.b64 	{%temp, %r61}, %fd6;
	}
	mov.b32 	%f3, %r61;
	abs.f32 	%f2, %f3;
	setp.lt.f32 	%p17, %f2, 0f4086232B;
	@%p17 bra 	$L__BB0_21;
	setp.lt.f64 	%p18, %fd6, 0d0000000000000000;
	add.f64 	%fd160, %fd6, 0d7FF0000000000000;
	selp.f64 	%fd321, 0d0000000000000000, %fd160, %p18;
	setp.geu.f32 	%p19, %f2, 0f40874800;
	@%p19 bra 	$L__BB0_21;
	shr.u32 	%r62, %r12, 31;
	add.s32 	%r63, %r12, %r62;
	shr.s32 	%r64, %r63, 1;
	shl.b32 	%r65, %r64, 20;
	add.s32 	%r66, %r14, %r65;
	mov.b64 	%fd161, {%r13, %r66};
	sub.s32 	%r67, %r12, %r64;
	shl.b32 	%r68, %r67, 20;
	add.s32 	%r69, %r68, 1072693248;
	mov.b32 	%r70, 0;
	mov.b64 	%fd162, {%r70, %r69};
	mul.f64 	%fd321, %fd162, %fd161;
$L__BB0_21:
	abs.f64 	%fd21, %fd320;
	setp.neu.f64 	%p20, %fd21, 0d7FF0000000000000;
	@%p20 bra 	$L__BB0_25;
	mov.f64 	%fd168, 0d0000000000000000;
	mul.rn.f64 	%fd323, %fd320, %fd168;
	mov.b32 	%r116, 1;
	bra.uni 	$L__BB0_28;
$L__BB0_23:
	abs.f64 	%fd14, %fd320;
	setp.ne.f64 	%p14, %fd14, 0d7FF0000000000000;
	@%p14 bra 	$L__BB0_18;
	setp.neu.f64 	%p15, %fd14, 0d7FF0000000000000;
	selp.f64 	%fd326, %fd320, 0d7FF8000000000000, %p15;
	mov.f64 	%fd325, %fd6;
	bra.uni 	$L__BB0_33;
$L__BB0_25:
	mul.f64 	%fd163, %fd320, 0d3FE45F306DC9C883;
	cvt.rni.s32.f64 	%r115, %fd163;
	cvt.rn.f64.s32 	%fd164, %r115;
	fma.rn.f64 	%fd165, %fd164, 0dBFF921FB54442D18, %fd320;
	fma.rn.f64 	%fd166, %fd164, 0dBC91A62633145C00, %fd165;
	fma.rn.f64 	%fd323, %fd164, 0dB97B839A252049C0, %fd166;
	setp.ltu.f64 	%p21, %fd21, 0d41E0000000000000;
	@%p21 bra 	$L__BB0_27;
	{ // callseq 0, 0
	.param .b64 param0;
	st.param.f64 	[param0], %fd320;
	.param .align 16 .b8 retval0[16];
	call.uni (retval0), 
	__internal_trig_reduction_slowpathd, 
	(
	param0
	);
	ld.param.f64 	%fd323, [retval0];
	ld.param.b32 	%r115, [retval0+8];
	} // callseq 0
$L__BB0_27:
	add.s32 	%r116, %r115, 1;
$L__BB0_28:
	setp.neu.f64 	%p22, %fd21, 0d7FF0000000000000;
	shl.b32 	%r73, %r116, 6;
	cvt.u64.u32 	%rd24, %r73;
	and.b64  	%rd25, %rd24, 64;
	mov.u64 	%rd26, __cudart_sin_cos_coeffs;
	add.s64 	%rd27, %rd26, %rd25;
	mul.rn.f64 	%fd169, %fd323, %fd323;
	and.b32  	%r74, %r116, 1;
	setp.eq.b32 	%p23, %r74, 1;
	selp.f64 	%fd170, 0dBDA8FF8320FD8164, 0d3DE5DB65F9785EBA, %p23;
	ld.global.nc.v2.f64 	{%fd171, %fd172}, [%rd27];
	fma.rn.f64 	%fd173, %fd170, %fd169, %fd171;
	fma.rn.f64 	%fd174, %fd173, %fd169, %fd172;
	ld.global.nc.v2.f64 	{%fd175, %fd176}, [%rd27+16];
	fma.rn.f64 	%fd177, %fd174, %fd169, %fd175;
	fma.rn.f64 	%fd178, %fd177, %fd169, %fd176;
	ld.global.nc.v2.f64 	{%fd179, %fd180}, [%rd27+32];
	fma.rn.f64 	%fd181, %fd178, %fd169, %fd179;
	fma.rn.f64 	%fd182, %fd181, %fd169, %fd180;
	fma.rn.f64 	%fd183, %fd182, %fd323, %fd323;
	fma.rn.f64 	%fd184, %fd182, %fd169, 0d3FF0000000000000;
	selp.f64 	%fd185, %fd184, %fd183, %p23;
	and.b32  	%r75, %r116, 2;
	setp.eq.s32 	%p24, %r75, 0;
	mov.f64 	%fd186, 0d0000000000000000;
	sub.f64 	%fd187, %fd186, %fd185;
	selp.f64 	%fd27, %fd185, %fd187, %p24;
	@%p22 bra 	$L__BB0_30;
	mov.f64 	%fd193, 0d0000000000000000;
	mul.rn.f64 	%fd324, %fd320, %fd193;
	mov.b32 	%r117, 0;
	bra.uni 	$L__BB0_32;
$L__BB0_30:
	mul.f64 	%fd188, %fd320, 0d3FE45F306DC9C883;
	cvt.rni.s32.f64 	%r117, %fd188;
	cvt.rn.f64.s32 	%fd189, %r117;
	fma.rn.f64 	%fd190, %fd189, 0dBFF921FB54442D18, %fd320;
	fma.rn.f64 	%fd191, %fd189, 0dBC91A62633145C00, %fd190;
	fma.rn.f64 	%fd324, %fd189, 0dB97B839A252049C0, %fd191;
	setp.ltu.f64 	%p25, %fd21, 0d41E0000000000000;
	@%p25 bra 	$L__BB0_32;
	{ // callseq 1, 0
	.param .b64 param0;
	st.param.f64 	[param0], %fd320;
	.param .align 16 .b8 retval0[16];
	call.uni (retval0), 
	__internal_trig_reduction_slowpathd, 
	(
	param0
	);
	ld.param.f64 	%fd324, [retval0];
	ld.param.b32 	%r117, [retval0+8];
	} // callseq 1
$L__BB0_32:
	shl.b32 	%r78, %r117, 6;
	cvt.u64.u32 	%rd28, %r78;
	and.b64  	%rd29, %rd28, 64;
	add.s64 	%rd31, %rd26, %rd29;
	mul.rn.f64 	%fd194, %fd324, %fd324;
	and.b32  	%r79, %r117, 1;
	setp.eq.b32 	%p26, %r79, 1;
	selp.f64 	%fd195, 0dBDA8FF8320FD8164, 0d3DE5DB65F9785EBA, %p26;
	ld.global.nc.v2.f64 	{%fd196, %fd197}, [%rd31];
	fma.rn.f64 	%fd198, %fd195, %fd194, %fd196;
	fma.rn.f64 	%fd199, %fd198, %fd194, %fd197;
	ld.global.nc.v2.f64 	{%fd200, %fd201}, [%rd31+16];
	fma.rn.f64 	%fd202, %fd199, %fd194, %fd200;
	fma.rn.f64 	%fd203, %fd202, %fd194, %fd201;
	ld.global.nc.v2.f64 	{%fd204, %fd205}, [%rd31+32];
	fma.rn.f64 	%fd206, %fd203, %fd194, %fd204;
	fma.rn.f64 	%fd207, %fd206, %fd194, %fd205;
	fma.rn.f64 	%fd208, %fd207, %fd324, %fd324;
	fma.rn.f64 	%fd209, %fd207, %fd194, 0d3FF0000000000000;
	selp.f64 	%fd210, %fd209, %fd208, %p26;
	and.b32  	%r80, %r117, 2;
	setp.eq.s32 	%p27, %r80, 0;
	mov.f64 	%fd211, 0d0000000000000000;
	sub.f64 	%fd212, %fd211, %fd210;
	selp.f64 	%fd213, %fd210, %fd212, %p27;
	mul.f64 	%fd326, %fd321, %fd213;
	mul.f64 	%fd325, %fd321, %fd27;
$L__BB0_33:
	mul.wide.s32 	%rd32, %r114, 16;
	add.s64 	%rd10, %rd1, %rd32;
	setp.eq.s32 	%p31, %r8, 0;
	@%p31 bra 	$L__BB0_46;
	ld.global.v2.f64 	{%fd335, %fd336}, [%rd10];
	mul.f64 	%fd38, %fd325, %fd335;
	mul.f64 	%fd39, %fd326, %fd336;
	mul.f64 	%fd40, %fd325, %fd336;
	mul.f64 	%fd41, %fd326, %fd335;
	sub.f64 	%fd337, %fd38, %fd39;
	add.f64 	%fd338, %fd41, %fd40;
	setp.num.f64 	%p32, %fd337, %fd337;
	setp.num.f64 	%p33, %fd338, %fd338;
	or.pred  	%p34, %p32, %p33;
	@%p34 bra 	$L__BB0_45;
	abs.f64 	%fd236, %fd325;
	setp.eq.f64 	%p35, %fd236, 0d7FF0000000000000;
	mov.f64 	%fd327, 0d3FF0000000000000;
	@%p35 bra 	$L__BB0_37;
	abs.f64 	%fd238, %fd326;
	setp.neu.f64 	%p37, %fd238, 0d7FF0000000000000;
	mov.f64 	%fd327, 0d0000000000000000;
	mov.pred 	%p96, -1;
	@%p37 bra 	$L__BB0_38;
$L__BB0_37:
	copysign.f64 	%fd325, %fd325, %fd327;
	abs.f64 	%fd239, %fd326;
	setp.neu.f64 	%p39, %fd239, 0d7FF0000000000000;
	selp.f64 	%fd240, 0d0000000000000000, 0d3FF0000000000000, %p39;
	copysign.f64 	%fd326, %fd326, %fd240;
	setp.num.f64 	%p40, %fd335, %fd335;
	mov.f64 	%fd241, 0d0000000000000000;
	copysign.f64 	%fd242, %fd335, %fd241;
	selp.f64 	%fd335, %fd335, %fd242, %p40;
	setp.num.f64 	%p41, %fd336, %fd336;
	copysign.f64 	%fd243, %fd336, %fd241;
	selp.f64 	%fd336, %fd336, %fd243, %p41;
	mov.pred 	%p96, 0;
$L__BB0_38:
	abs.f64 	%fd245, %fd335;
	setp.eq.f64 	%p42, %fd245, 0d7FF0000000000000;
	mov.f64 	%fd332, 0d3FF0000000000000;
	@%p42 bra 	$L__BB0_40;
	abs.f64 	%fd247, %fd336;
	setp.neu.f64 	%p43, %fd247, 0d7FF0000000000000;
	mov.f64 	%fd332, 0d0000000000000000;
	@%p43 bra 	$L__BB0_41;
$L__BB0_40:
	copysign.f64 	%fd335, %fd335, %fd332;
	abs.f64 	%fd248, %fd336;
	setp.neu.f64 	%p44, %fd248, 0d7FF0000000000000;
	selp.f64 	%fd249, 0d0000000000000000, 0d3FF0000000000000, %p44;
	copysign.f64 	%fd336, %fd336, %fd249;
	setp.num.f64 	%p45, %fd325, %fd325;
	mov.f64 	%fd250, 0d0000000000000000;
	copysign.f64 	%fd251, %fd325, %fd250;
	selp.f64 	%fd325, %fd325, %fd251, %p45;
	setp.num.f64 	%p46, %fd326, %fd326;
	copysign.f64 	%fd252, %fd326, %fd250;
	selp.f64 	%fd326, %fd326, %fd252, %p46;
	bra.uni 	$L__BB0_44;
$L__BB0_41:
	not.pred 	%p47, %p96;
	@%p47 bra 	$L__BB0_44;
	abs.f64 	%fd253, %fd38;
	setp.neu.f64 	%p48, %fd253, 0d7FF0000000000000;
	abs.f64 	%fd254, %fd39;
	setp.neu.f64 	%p49, %fd254, 0d7FF0000000000000;
	and.pred  	%p50, %p48, %p49;
	abs.f64 	%fd255, %fd40;
	setp.neu.f64 	%p51, %fd255, 0d7FF0000000000000;
	and.pred  	%p52, %p50, %p51;
	abs.f64 	%fd257, %fd41;
	setp.neu.f64 	%p53, %fd257, 0d7FF0000000000000;
	and.pred  	%p54, %p52, %p53;
	@%p54 bra 	$L__BB0_45;
	setp.num.f64 	%p55, %fd325, %fd325;
	mov.f64 	%fd259, 0d0000000000000000;
	copysign.f64 	%fd260, %fd325, %fd259;
	selp.f64 	%fd325, %fd325, %fd260, %p55;
	setp.num.f64 	%p56, %fd326, %fd326;
	copysign.f64 	%fd261, %fd326, %fd259;
	selp.f64 	%fd326, %fd326, %fd261, %p56;
	setp.num.f64 	%p57, %fd335, %fd335;
	copysign.f64 	%fd262, %fd335, %fd259;
	selp.f64 	%fd335, %fd335, %fd262, %p57;
	setp.num.f64 	%p58, %fd336, %fd336;
	copysign.f64 	%fd263, %fd336, %fd259;
	selp.f64 	%fd336, %fd336, %fd263, %p58;
$L__BB0_44:
	mul.f64 	%fd264, %fd325, %fd335;
	mul.f64 	%fd265, %fd326, %fd336;
	mul.f64 	%fd266, %fd325, %fd336;
	sub.f64 	%fd267, %fd264, %fd265;
	mul.f64 	%fd337, %fd267, 0d7FF0000000000000;
	fma.rn.f64 	%fd268, %fd326, %fd335, %fd266;
	mul.f64 	%fd338, %fd268, 0d7FF0000000000000;
$L__BB0_45:
	shl.b64 	%rd33, %rd5, 4;
	add.s64 	%rd34, %rd1, %rd33;
	ld.global.v2.f64 	{%fd269, %fd270}, [%rd34];
	sub.f64 	%fd352, %fd269, %fd337;
	sub.f64 	%fd351, %fd270, %fd338;
	bra.uni 	$L__BB0_58;
$L__BB0_46:
	shl.b64 	%rd35, %rd5, 4;
	add.s64 	%rd36, %rd1, %rd35;
	ld.global.v2.f64 	{%fd347, %fd348}, [%rd36];
	mul.f64 	%fd74, %fd325, %fd347;
	mul.f64 	%fd75, %fd326, %fd348;
	mul.f64 	%fd76, %fd325, %fd348;
	mul.f64 	%fd77, %fd326, %fd347;
	sub.f64 	%fd349, %fd74, %fd75;
	add.f64 	%fd350, %fd77, %fd76;
	setp.num.f64 	%p59, %fd349, %fd349;
	setp.num.f64 	%p60, %fd350, %fd350;
	or.pred  	%p61, %p59, %p60;
	@%p61 bra 	$L__BB0_57;
	abs.f64 	%fd273, %fd325;
	setp.eq.f64 	%p62, %fd273, 0d7FF0000000000000;
	mov.f64 	%fd339, 0d3FF0000000000000;
	@%p62 bra 	$L__BB0_49;
	abs.f64 	%fd275, %fd326;
	setp.neu.f64 	%p64, %fd275, 0d7FF0000000000000;
	mov.f64 	%fd339, 0d0000000000000000;
	mov.pred 	%p97, -1;
	@%p64 bra 	$L__BB0_50;
$L__BB0_49:
	copysign.f64 	%fd325, %fd325, %fd339;
	abs.f64 	%fd276, %fd326;
	setp.neu.f64 	%p66, %fd276, 0d7FF0000000000000;
	selp.f64 	%fd277, 0d0000000000000000, 0d3FF0000000000000, %p66;
	copysign.f64 	%fd326, %fd326, %fd277;
	setp.num.f64 	%p67, %fd347, %fd347;
	mov.f64 	%fd278, 0d0000000000000000;
	copysign.f64 	%fd279, %fd347, %fd278;
	selp.f64 	%fd347, %fd347, %fd279, %p67;
	setp.num.f64 	%p68, %fd348, %fd348;
	copysign.f64 	%fd280, %fd348, %fd278;
	selp.f64 	%fd348, %fd348, %fd280, %p68;
	mov.pred 	%p97, 0;
$L__BB0_50:
	abs.f64 	%fd282, %fd347;
	setp.eq.f64 	%p69, %fd282, 0d7FF0000000000000;
	mov.f64 	%fd344, 0d3FF0000000000000;
	@%p69 bra 	$L__BB0_52;
	abs.f64 	%fd284, %fd348;
	setp.neu.f64 	%p70, %fd284, 0d7FF0000000000000;
	mov.f64 	%fd344, 0d0000000000000000;
	@%p70 bra 	$L__BB0_53;
$L__BB0_52:
	copysign.f64 	%fd347, %fd347, %fd344;
	abs.f64 	%fd285, %fd348;
	setp.neu.f64 	%p71, %fd285, 0d7FF0000000000000;
	selp.f64 	%fd286, 0d0000000000000000, 0d3FF0000000000000, %p71;
	copysign.f64 	%fd348, %fd348, %fd286;
	setp.num.f64 	%p72, %fd325, %fd325;
	mov.f64 	%fd287, 0d0000000000000000;
	copysign.f64 	%fd288, %fd325, %fd287;
	selp.f64 	%fd325, %fd325, %fd288, %p72;
	setp.num.f64 	%p73, %fd326, %fd326;
	copysign.f64 	%fd289, %fd326, %fd287;
	selp.f64 	%fd326, %fd326, %fd289, %p73;
	bra.uni 	$L__BB0_56;
$L__BB0_53:
	not.pred 	%p74, %p97;
	@%p74 bra 	$L__BB0_56;
	abs.f64 	%fd290, %fd74;
	setp.neu.f64 	%p75, %fd290, 0d7FF0000000000000;
	abs.f64 	%fd291, %fd75;
	setp.neu.f64 	%p76, %fd291, 0d7FF0000000000000;
	and.pred  	%p77, %p75, %p76;
	abs.f64 	%fd292, %fd76;
	setp.neu.f64 	%p78, %fd292, 0d7FF0000000000000;
	and.pred  	%p79, %p77, %p78;
	abs.f64 	%fd294, %fd77;
	setp.neu.f64 	%p80, %fd294, 0d7FF0000000000000;
	and.pred  	%p81, %p79, %p80;
	@%p81 bra 	$L__BB0_57;
	setp.num.f64 	%p82, %fd325, %fd325;
	mov.f64 	%fd296, 0d0000000000000000;
	copysign.f64 	%fd297, %fd325, %fd296;
	selp.f64 	%fd325, %fd325, %fd297, %p82;
	setp.num.f64 	%p83, %fd326, %fd326;
	copysign.f64 	%fd298, %fd326, %fd296;
	selp.f64 	%fd326, %fd326, %fd298, %p83;
	setp.num.f64 	%p84, %fd347, %fd347;
	copysign.f64 	%fd299, %fd347, %fd296;
	selp.f64 	%fd347, %fd347, %fd299, %p84;
	setp.num.f64 	%p85, %fd348, %fd348;
	copysign.f64 	%fd300, %fd348, %fd296;
	selp.f64 	%fd348, %fd348, %fd300, %p85;
$L__BB0_56:
	mul.f64 	%fd301, %fd325, %fd347;
	mul.f64 	%fd302, %fd326, %fd348;
	mul.f64 	%fd303, %fd325, %fd348;
	sub.f64 	%fd304, %fd301, %fd302;
	mul.f64 	%fd349, %fd304, 0d7FF0000000000000;
	fma.rn.f64 	%fd305, %fd326, %fd347, %fd303;
	mul.f64 	%fd350, %fd305, 0d7FF0000000000000;
$L__BB0_57:
	ld.global.v2.f64 	{%fd306, %fd307}, [%rd10];
	add.f64 	%fd352, %fd349, %fd306;
	add.f64 	%fd351, %fd350, %fd307;
$L__BB0_58:
	mul.wide.s32 	%rd37, %r114, 16;
	add.s64 	%rd38, %rd2, %rd37;
	st.global.v2.f64 	[%rd38], {%fd352, %fd351};
$L__BB0_59:
	add.s32 	%r114, %r114, 1;
	setp.lt.s32 	%p86, %r114, %r4;
	@%p86 bra 	$L__BB0_2;
$L__BB0_60:
	setp.ne.s64 	%p87, %rd3, 0;
	@%p87 bra 	$L__BB0_62;
	// begin inline asm
	trap;
	// end inline asm
$L__BB0_62:
	barrier.sync 	0;
	mov.u32 	%r93, %tid.y;
	add.s32 	%r94, %r2, %r93;
	mov.u32 	%r95, %tid.z;
	or.b32  	%r96, %r94, %r95;
	setp.ne.s32 	%p88, %r96, 0;
	@%p88 bra 	$L__BB0_65;
	add.s64 	%rd39, %rd3, 4;
	mov.u32 	%r99, %nctaid.x;
	mov.u32 	%r100, %nctaid.y;
	mul.lo.s32 	%r101, %r99, %r100;
	mov.u32 	%r102, %nctaid.z;
	mul.lo.s32 	%r103, %r101, %r102;
	mov.u32 	%r104, %ctaid.y;
	add.s32 	%r105, %r1, %r104;
	mov.u32 	%r106, %ctaid.z;
	neg.s32 	%r107, %r106;
	setp.eq.s32 	%p89, %r105, %r107;
	sub.s32 	%r108, -2147483647, %r103;
	selp.b32 	%r98, %r108, 1, %p89;
	// begin inline asm
	atom.add.release.gpu.u32 %r97,[%rd39],%r98;
	// end inline asm
$L__BB0_64:
	// begin inline asm
	ld.acquire.gpu.u32 %r109,[%rd39];
	// end inline asm
	xor.b32  	%r110, %r109, %r97;
	setp.gt.s32 	%p90, %r110, -1;
	@%p90 bra 	$L__BB0_64;
$L__BB0_65:
	setp.lt.s32 	%p91, %r36, 1;
	barrier.sync 	0;
	@%p91 bra 	$L__BB0_72;
	add.s32 	%r111, %r3, 1;
	max.s32 	%r25, %r4, %r111;
	sub.s32 	%r112, %r25, %r3;
	and.b32  	%r26, %r112, 3;
	setp.eq.s32 	%p92, %r26, 0;
	mov.u32 	%r120, %r3;
	@%p92 bra 	$L__BB0_69;
	neg.s32 	%r118, %r26;
	mov.u32 	%r120, %r3;
$L__BB0_68:
	.pragma "nounroll";
	mul.wide.s32 	%rd41, %r120, 16;
	add.s64 	%rd42, %rd2, %rd41;
	add.s64 	%rd43, %rd1, %rd41;
	ld.global.v2.f64 	{%fd308, %fd309}, [%rd42];
	st.global.v2.f64 	[%rd43], {%fd308, %fd309};
	add.s32 	%r120, %r120, 1;
	add.s32 	%r118, %r118, 1;
	setp.ne.s32 	%p93, %r118, 0;
	@%p93 bra 	$L__BB0_68;
$L__BB0_69:
	sub.s32 	%r113, %r3, %r25;
	setp.gt.u32 	%p94, %r113, -4;
	@%p94 bra 	$L__BB0_72;
	add.s64 	%rd13, %rd1, 32;
	add.s64 	%rd14, %rd2, 32;
$L__BB0_71:
	mul.wide.s32 	%rd44, %r120, 16;
	add.s64 	%rd45, %rd13, %rd44;
	add.s64 	%rd46, %rd14, %rd44;
	ld.global.v2.f64 	{%fd310, %fd311}, [%rd46+-32];
	st.global.v2.f64 	[%rd45+-32], {%fd310, %fd311};
	ld.global.v2.f64 	{%fd312, %fd313}, [%rd46+-16];
	st.global.v2.f64 	[%rd45+-16], {%fd312, %fd313};
	ld.global.v2.f64 	{%fd314, %fd315}, [%rd46];
	st.global.v2.f64 	[%rd45], {%fd314, %fd315};
	ld.global.v2.f64 	{%fd316, %fd317}, [%rd46+16];
	st.global.v2.f64 	[%rd45+16], {%fd316, %fd317};
	add.s32 	%r120, %r120, 4;
	setp.lt.s32 	%p95, %r120, %r4;
	@%p95 bra 	$L__BB0_71;
$L__BB0_72:
	ret;

}
.func  (.param .align 16 .b8 func_retval0[16]) __internal_trig_reduction_slowpathd(
	.param .b64 __internal_trig_reduction_slowpathd_param_0
)
{
	.local .align 8 .b8 	__local_depot1[40];
	.reg .b64 	%SP;
	.reg .b64 	%SPL;
	.reg .pred 	%p<10>;
	.reg .b32 	%r<47>;
	.reg .b64 	%rd<74>;
	.reg .b64 	%fd<5>;

	mov.u64 	%SPL, __local_depot1;
	ld.param.f64 	%fd4, [__internal_trig_reduction_slowpathd_param_0];
	add.u64 	%rd1, %SPL, 0;
	{
	.reg .b32 %temp; 
	mov.b64 	{%temp, %r1}, %fd4;
	}
	shr.u32 	%r2, %r1, 20;
	and.b32  	%r3, %r2, 2047;
	setp.eq.s32 	%p1, %r3, 2047;
	mov.b32 	%r46, 0;
	@%p1 bra 	$L__BB1_9;
	add.s32 	%r20, %r3, -1024;
	mov.b64 	%rd20, %fd4;
	shl.b64 	%rd2, %rd20, 11;
	shr.u32 	%r4, %r20, 6;
	sub.s32 	%r45, 15, %r4;
	sub.s32 	%r21, 19, %r4;
	setp.lt.u32 	%p2, %r20, 128;
	selp.b32 	%r6, 18, %r21, %p2;
	setp.ge.s32 	%p3, %r45, %r6;
	mov.b64 	%rd70, 0;
	@%p3 bra 	$L__BB1_4;
	add.s32 	%r23, %r6, %r4;
	neg.s32 	%r43, %r23;
	or.b64  	%rd3, %rd2, -9223372036854775808;
	mov.b64 	%rd70, 0;
	mov.b32 	%r42, 0;
	mov.u64 	%rd25, __cudart_i2opi_d;
	mov.u32 	%r44, %r45;
$L__BB1_3:
	.pragma "nounroll";
	mul.wide.s32 	%rd22, %r42, 8;
	add.s64 	%rd23, %rd1, %rd22;
	mul.wide.s32 	%rd24, %r44, 8;
	add.s64 	%rd26, %rd25, %rd24;
	ld.global.nc.u64 	%rd27, [%rd26];
	{
	.reg .u32 %r0, %r1, %r2, %r3, %alo, %ahi, %blo, %bhi, %clo, %chi;
	mov.b64 	{%alo,%ahi}, %rd27;
	mov.b64 	{%blo,%bhi}, %rd3;
	mov.b64 	{%clo,%chi}, %rd70;
	mad.lo.cc.u32 	%r0, %alo, %blo, %clo;
	madc.hi.cc.u32 	%r1, %alo, %blo, %chi;
	madc.hi.u32 	%r2, %alo, %bhi, 0;
	mad.lo.cc.u32 	%r1, %alo, %bhi, %r1;
	madc.hi.cc.u32 	%r2, %ahi, %blo, %r2;
	madc.hi.u32 	%r3, %ahi, %bhi, 0;
	mad.lo.cc.u32 	%r1, %ahi, %blo, %r1;
	madc.lo.cc.u32 	%r2, %ahi, %bhi, %r2;
	addc.u32 	%r3, %r3, 0;
	mov.b64 	%rd28, {%r0,%r1};
	mov.b64 	%rd70, {%r2,%r3};
	}
	st.local.u64 	[%rd23], %rd28;
	add.s32 	%r44, %r44, 1;
	add.s32 	%r43, %r43, 1;
	add.s32 	%r42, %r42, 1;
	setp.ne.s32 	%p4, %r43, -15;
	mov.u32 	%r45, %r6;
	@%p4 bra 	$L__BB1_3;
$L__BB1_4:
	cvt.s64.s32 	%rd29, %r45;
	cvt.u64.u32 	%rd30, %r4;
	add.s64 	%rd31, %rd30, %rd29;
	shl.b64 	%rd32, %rd31, 3;
	add.s64 	%rd33, %rd1, %rd32;
	st.local.u64 	[%rd33+-120], %rd70;
	and.b32  	%r15, %r2, 63;
	ld.local.u64 	%rd72, [%rd1+16];
	ld.local.u64 	%rd71, [%rd1+24];
	setp.eq.s32 	%p5, %r15, 0;
	@%p5 bra 	$L__BB1_6;
	shl.b64 	%rd34, %rd71, %r15;
	shr.u64 	%rd35, %rd72, 1;
	xor.b32  	%r24, %r15, 63;
	shr.u64 	%rd36, %rd35, %r24;
	or.b64  	%rd71, %rd34, %rd36;
	ld.local.u64 	%rd37, [%rd1+8];
	shl.b64 	%rd38, %rd72, %r15;
	shr.u64 	%rd39, %rd37, 1;
	shr.u64 	%rd40, %rd39, %r24;
	or.b64  	%rd72, %rd38, %rd40;
$L__BB1_6:
	and.b32  	%r25, %r1, -2147483648;
	shr.u64 	%rd41, %rd71, 62;
	cvt.u32.u64 	%r26, %rd41;
	mov.b64 	{%r27, %r28}, %rd71;
	mov.b64 	{%r29, %r30}, %rd72;
	shf.l.wrap.b32 	%r31, %r30, %r27, 2;
	shf.l.wrap.b32 	%r32, %r27, %r28, 2;
	mov.b64 	%rd42, {%r31, %r32};
	shl.b64 	%rd43, %rd72, 2;
	shr.u64 	%rd44, %rd42, 63;
	cvt.u32.u64 	%r33, %rd44;
	add.s32 	%r34, %r33, %r26;
	setp.eq.s32 	%p6, %r25, 0;
	neg.s32 	%r35, %r34;
	selp.b32 	%r46, %r34, %r35, %p6;
	setp.gt.s64 	%p7, %rd42, -1;
	mov.b64 	%rd45, 0;
	{
	.reg .u32 %r0, %r1, %r2, %r3, %a0, %a1, %a2, %a3, %b0, %b1, %b2, %b3;
	mov.b64 	{%a0,%a1}, %rd45;
	mov.b64 	{%a2,%a3}, %rd45;
	mov.b64 	{%b0,%b1}, %rd43;
	mov.b64 	{%b2,%b3}, %rd42;
	sub.cc.u32 	%r0, %a0, %b0;
	subc.cc.u32 	%r1, %a1, %b1;
	subc.cc.u32 	%r2, %a2, %b2;
	subc.u32 	%r3, %a3, %b3;
	mov.b64 	%rd46, {%r0,%r1};
	mov.b64 	%rd47, {%r2,%r3};
	}
	xor.b32  	%r36, %r25, -2147483648;
	selp.b64 	%rd73, %rd42, %rd47, %p7;
	selp.b64 	%rd14, %rd43, %rd46, %p7;
	selp.b32 	%r17, %r25, %r36, %p7;
	clz.b64 	%r37, %rd73;
	cvt.u64.u32 	%rd15, %r37;
	setp.eq.s32 	%p8, %r37, 0;
	@%p8 bra 	$L__BB1_8;
	cvt.u32.u64 	%r38, %rd15;
	and.b32  	%r39, %r38, 63;
	shl.b64 	%rd48, %rd73, %r39;
	shr.u64 	%rd49, %rd14, 1;
	not.b32 	%r40, %r38;
	and.b32  	%r41, %r40, 63;
	shr.u64 	%rd50, %rd49, %r41;
	or.b64  	%rd73, %rd48, %rd50;
$L__BB1_8:
	mov.b64 	%rd51, -3958705157555305931;
	{
	.reg .u32 %r0, %r1, %r2, %r3, %alo, %ahi, %blo, %bhi;
	mov.b64 	{%alo,%ahi}, %rd73;
	mov.b64 	{%blo,%bhi}, %rd51;
	mul.lo.u32 	%r0, %alo, %blo;
	mul.hi.u32 	%r1, %alo, %blo;
	mad.lo.cc.u32 	%r1, %alo, %bhi, %r1;
	madc.hi.u32 	%r2, %alo, %bhi, 0;
	mad.lo.cc.u32 	%r1, %ahi, %blo, %r1;
	madc.hi.cc.u32 	%r2, %ahi, %blo, %r2;
	madc.hi.u32 	%r3, %ahi, %bhi, 0;
	mad.lo.cc.u32 	%r2, %ahi, %bhi, %r2;
	addc.u32 	%r3, %r3, 0;
	mov.b64 	%rd52, {%r0,%r1};
	mov.b64 	%rd53, {%r2,%r3};
	}
	setp.gt.s64 	%p9, %rd53, 0;
	{
	.reg .u32 %r0, %r1, %r2, %r3, %a0, %a1, %a2, %a3, %b0, %b1, %b2, %b3;
	mov.b64 	{%a0,%a1}, %rd52;
	mov.b64 	{%a2,%a3}, %rd53;
	mov.b64 	{%b0,%b1}, %rd52;
	mov.b64 	{%b2,%b3}, %rd53;
	add.cc.u32 	%r0, %a0, %b0;
	addc.cc.u32 	%r1, %a1, %b1;
	addc.cc.u32 	%r2, %a2, %b2;
	addc.u32 	%r3, %a3, %b3;
	mov.b64 	%rd54, {%r0,%r1};
	mov.b64 	%rd55, {%r2,%r3};
	}
	selp.b64 	%rd56, %rd55, %rd53, %p9;
	selp.s64 	%rd57, -1, 0, %p9;
	sub.s64 	%rd58, %rd57, %rd15;
	cvt.u64.u32 	%rd59, %r17;
	shl.b64 	%rd60, %rd59, 32;
	add.s64 	%rd61, %rd56, 1;
	shr.u64 	%rd62, %rd61, 10;
	add.s64 	%rd63, %rd62, 1;
	shr.u64 	%rd64, %rd63, 1;
	shl.b64 	%rd65, %rd58, 52;
	add.s64 	%rd66, %rd65, %rd64;
	add.s64 	%rd67, %rd66, 4602678819172646912;
	or.b64  	%rd68, %rd67, %rd60;
	mov.b64 	%fd4, %rd68;
$L__BB1_9:
	st.param.f64 	[func_retval0], %fd4;
	st.param.b32 	[func_retval0+8], %r46;
	ret;

}


// ===== COMPILED SASS (sm_100) =====

	.target	sm_100

	.elftype	@"ET_EXEC"


//--------------------- .note.nv.tkinfo           --------------------------
	.section	.note.nv.tkinfo,"",@"SHT_NOTE"
	.sectionflags	@"SHF_NOTE_NV_TKINFO"
	.tkinfo
        /*0018*/ 	.word	0x00000002
        /*0030*/ 	.string	""
        /*0030*/ 	.string	"ptxas"
        /*0030*/ 	.string	"Cuda compilation tools, release 13.0, V13.0.88"
        /*0030*/ 	.string	"Build cuda_13.0.r13.0/compiler.36424714_0"
        /*0030*/ 	.string	"-arch sm_100 -m 64 "



//--------------------- .note.nv.cuinfo           --------------------------
	.section	.note.nv.cuinfo,"",@"SHT_NOTE"
	.sectionflags	@"SHF_NOTE_NV_CUINFO"
        /*0018*/ 	.short	0x0002
        /*001a*/ 	.short	0x0064
        /*001c*/ 	.short	0x0082
	.zero		2


//--------------------- .nv.info                  --------------------------
	.section	.nv.info,"",@"SHT_CUDA_INFO"
	.align	4


	//----- nvinfo : EIATTR_REGCOUNT
	.align		4
        /*0000*/ 	.byte	0x04, 0x2f
        /*0002*/ 	.short	(.L_14 - .L_13)
	.align		4
.L_13:
        /*0004*/ 	.word	index@(_Z5binExPN4cuda3std3__47complexIdEEmiiS4_)
        /*0008*/ 	.word	0x00000026


	//----- nvinfo : EIATTR_FRAME_SIZE
	.align		4
.L_14:
        /*000c*/ 	.byte	0x04, 0x11
        /*000e*/ 	.short	(.L_16 - .L_15)
	.align		4
.L_15:
        /*0010*/ 	.word	index@($_Z5binExPN4cuda3std3__47complexIdEEmiiS4_$__internal_trig_reduction_slowpathd)
        /*0014*/ 	.word	0x00000028


	//----- nvinfo : EIATTR_FRAME_SIZE
	.align		4
.L_16:
        /*0018*/ 	.byte	0x04, 0x11
        /*001a*/ 	.short	(.L_18 - .L_17)
	.align		4
.L_17:
        /*001c*/ 	.word	index@($__internal_1_$__cuda_sm20_rem_u64)
        /*0020*/ 	.word	0x00000028


	//----- nvinfo : EIATTR_FRAME_SIZE
	.align		4
.L_18:
        /*0024*/ 	.byte	0x04, 0x11
        /*0026*/ 	.short	(.L_20 - .L_19)
	.align		4
.L_19:
        /*0028*/ 	.word	index@($__internal_0_$__cuda_sm20_div_rn_f64_full)
        /*002c*/ 	.word	0x00000028


	//----- nvinfo : EIATTR_FRAME_SIZE
	.align		4
.L_20:
        /*0030*/ 	.byte	0x04, 0x11
        /*0032*/ 	.short	(.L_22 - .L_21)
	.align		4
.L_21:
        /*0034*/ 	.word	index@(_Z5binExPN4cuda3std3__47complexIdEEmiiS4_)
        /*0038*/ 	.word	0x00000028


	//----- nvinfo : EIATTR_MIN_STACK_SIZE
	.align		4
.L_22:
        /*003c*/ 	.byte	0x04, 0x12
        /*003e*/ 	.short	(.L_24 - .L_23)
	.align		4
.L_23:
        /*0040*/ 	.word	index@(_Z5binExPN4cuda3std3__47complexIdEEmiiS4_)
        /*0044*/ 	.word	0x00000028
.L_24:


//--------------------- .nv.compat                --------------------------
	.section	.nv.compat,"",@"SHT_CUDA_COMPAT_INFO"
	.align	4
        /*0000*/ 	.byte	0x02, 0x09, 0x00, 0x00, 0x02, 0x02, 0x01, 0x00, 0x02, 0x05, 0x05, 0x00, 0x03, 0x07, 0x01, 0x01
        /*0010*/ 	.byte	0x02, 0x03, 0x00, 0x00, 0x02, 0x06, 0x01, 0x00, 0x04, 0x0b, 0x08, 0x00, 0x01, 0x00, 0x00, 0x00
        /*0020*/ 	.byte	0x00, 0x00, 0x00, 0x00


//--------------------- .nv.info._Z5binExPN4cuda3std3__47complexIdEEmiiS4_ --------------------------
	.section	.nv.info._Z5binExPN4cuda3std3__47complexIdEEmiiS4_,"",@"SHT_CUDA_INFO"
	.sectionflags	@""
	.align	4


	//----- nvinfo : EIATTR_CUDA_API_VERSION
	.align		4
        /*0000*/ 	.byte	0x04, 0x37
        /*0002*/ 	.short	(.L_26 - .L_25)
.L_25:
        /*0004*/ 	.word	0x00000082


	//----- nvinfo : EIATTR_KPARAM_INFO
	.align		4
.L_26:
        /*0008*/ 	.byte	0x04, 0x17
        /*000a*/ 	.short	(.L_28 - .L_27)
.L_27:
        /*000c*/ 	.word	0x00000000
        /*0010*/ 	.short	0x0004
        /*0012*/ 	.short	0x0018
        /*0014*/ 	.byte	0x00, 0xf5, 0x21, 0x00


	//----- nvinfo : EIATTR_KPARAM_INFO
	.align		4
.L_28:
        /*0018*/ 	.byte	0x04, 0x17
        /*001a*/ 	.short	(.L_30 - .L_29)
.L_29:
        /*001c*/ 	.word	0x00000000
        /*0020*/ 	.short	0x0003
        /*0022*/ 	.short	0x0014
        /*0024*/ 	.byte	0x00, 0xf0, 0x11, 0x00


	//----- nvinfo : EIATTR_KPARAM_INFO
	.align		4
.L_30:
        /*0028*/ 	.byte	0x04, 0x17
        /*002a*/ 	.short	(.L_32 - .L_31)
.L_31:
        /*002c*/ 	.word	0x00000000
        /*0030*/ 	.short	0x0002
        /*0032*/ 	.short	0x0010
        /*0034*/ 	.byte	0x00, 0xf0, 0x11, 0x00


	//----- nvinfo : EIATTR_KPARAM_INFO
	.align		4
.L_32:
        /*0038*/ 	.byte	0x04, 0x17
        /*003a*/ 	.short	(.L_34 - .L_33)
.L_33:
        /*003c*/ 	.word	0x00000000
        /*0040*/ 	.short	0x0001
        /*0042*/ 	.short	0x0008
        /*0044*/ 	.byte	0x00, 0xf0, 0x21, 0x00


	//----- nvinfo : EIATTR_KPARAM_INFO
	.align		4
.L_34:
        /*0048*/ 	.byte	0x04, 0x17
        /*004a*/ 	.short	(.L_36 - .L_35)
.L_35:
        /*004c*/ 	.word	0x00000000
        /*0050*/ 	.short	0x0000
        /*0052*/ 	.short	0x0000
        /*0054*/ 	.byte	0x00, 0xf5, 0x21, 0x00


	//----- nvinfo : EIATTR_SPARSE_MMA_MASK
	.align		4
.L_36:
        /*0058*/ 	.byte	0x03, 0x50
        /*005a*/ 	.short	0x0000


	//----- nvinfo : EIATTR_MAXREG_COUNT
	.align		4
        /*005c*/ 	.byte	0x03, 0x1b
        /*005e*/ 	.short	0x00ff


	//----- nvinfo : EIATTR_NUM_BARRIERS
	.align		4
        /*0060*/ 	.byte	0x02, 0x4c
        /*0062*/ 	.byte	0x01
	.zero		1


	//----- nvinfo : EIATTR_MERCURY_ISA_VERSION
	.align		4
        /*0064*/ 	.byte	0x03, 0x5f
        /*0066*/ 	.short	0x0101


	//----- nvinfo : EIATTR_INT_WARP_WIDE_INSTR_OFFSETS
	.align		4
        /*0068*/ 	.byte	0x04, 0x31
        /*006a*/ 	.short	(.L_38 - .L_37)


	//   ....[0]....
.L_37:
        /*006c*/ 	.word	0x00002650


	//   ....[1]....
        /*0070*/ 	.word	0x000027a0


	//----- nvinfo : EIATTR_COOP_GROUP_MASK_REGIDS
	.align		4
.L_38:
        /*0074*/ 	.byte	0x04, 0x29
        /*0076*/ 	.short	(.L_40 - .L_39)


	//   ....[0]....
.L_39:
        /*0078*/ 	.word	0xffffffff


	//   ....[1]....
        /*007c*/ 	.word	0xffffffff


	//----- nvinfo : EIATTR_COOP_GROUP_INSTR_OFFSETS
	.align		4
.L_40:
        /*0080*/ 	.byte	0x04, 0x28
        /*0082*/ 	.short	(.L_42 - .L_41)


	//   ....[0]....
.L_41:
        /*0084*/ 	.word	0x00002590


	//   ....[1]....
        /*0088*/ 	.word	0x00002830


	//----- nvinfo : EIATTR_VRC_CTA_INIT_COUNT
	.align		4
.L_42:
        /*008c*/ 	.byte	0x02, 0x4a
	.zero		1
	.zero		1


	//----- nvinfo : EIATTR_EXIT_INSTR_OFFSETS
	.align		4
        /*0090*/ 	.byte	0x04, 0x1c
        /*0092*/ 	.short	(.L_44 - .L_43)


	//   ....[0]....
.L_43:
        /*0094*/ 	.word	0x00002840


	//   ....[1]....
        /*0098*/ 	.word	0x00002980


	//   ....[2]....
        /*009c*/ 	.word	0x00002b00


	//----- nvinfo : EIATTR_CRS_STACK_SIZE
	.align		4
.L_44:
        /*00a0*/ 	.byte	0x04, 0x1e
        /*00a2*/ 	.short	(.L_46 - .L_45)
.L_45:
        /*00a4*/ 	.word	0x00000000


	//----- nvinfo : EIATTR_CBANK_PARAM_SIZE
	.align		4
.L_46:
        /*00a8*/ 	.byte	0x03, 0x19
        /*00aa*/ 	.short	0x0020


	//----- nvinfo : EIATTR_PARAM_CBANK
	.align		4
        /*00ac*/ 	.byte	0x04, 0x0a
        /*00ae*/ 	.short	(.L_48 - .L_47)
	.align		4
.L_47:
        /*00b0*/ 	.word	index@(.nv.constant0._Z5binExPN4cuda3std3__47complexIdEEmiiS4_)
        /*00b4*/ 	.short	0x0380
        /*00b6*/ 	.short	0x0020


	//----- nvinfo : EIATTR_SW_WAR
	.align		4
.L_48:
        /*00b8*/ 	.byte	0x04, 0x36
        /*00ba*/ 	.short	(.L_50 - .L_49)
.L_49:
        /*00bc*/ 	.word	0x00000008
.L_50:


//--------------------- .nv.callgraph             --------------------------
	.section	.nv.callgraph,"",@"SHT_CUDA_CALLGRAPH"
	.align	4
	.sectionentsize	8
	.align		4
        /*0000*/ 	.word	0x00000000
	.align		4
        /*0004*/ 	.word	0xffffffff
	.align		4
        /*0008*/ 	.word	0x00000000
	.align		4
        /*000c*/ 	.word	0xfffffffe
	.align		4
        /*0010*/ 	.word	0x00000000
	.align		4
        /*0014*/ 	.word	0xfffffffd
	.align		4
        /*0018*/ 	.word	0x00000000
	.align		4
        /*001c*/ 	.word	0xfffffffc


//--------------------- .nv.constant4             --------------------------
	.section	.nv.constant4,"a",@progbits
	.align	8
	.align		8
.nv.constant4:
        /*0000*/ 	.dword	precalc_xorwow_matrix
	.align		8
        /*0008*/ 	.dword	precalc_xorwow_offset_matrix
	.align		8
        /*0010*/ 	.dword	mrg32k3aM1
	.align		8
        /*0018*/ 	.dword	mrg32k3aM2
	.align		8
        /*0020*/ 	.dword	mrg32k3aM1SubSeq
	.align		8
        /*0028*/ 	.dword	mrg32k3aM2SubSeq
	.align		8
        /*0030*/ 	.dword	mrg32k3aM1Seq
	.align		8
        /*0038*/ 	.dword	mrg32k3aM2Seq
	.align		8
        /*0040*/ 	.dword	_ZN34_INTERNAL_074924e7_4_k_cu_8121db114cuda3std6ranges3__45__cpo4swapE
	.align		8
        /*0048*/ 	.dword	_ZN34_INTERNAL_074924e7_4_k_cu_8121db114cuda3std6ranges3__45__cpo9iter_moveE
	.align		8
        /*0050*/ 	.dword	__cudart_i2opi_d
	.align		8
        /*0058*/ 	.dword	__cudart_sin_cos_coeffs


//--------------------- .nv.constant3             --------------------------
	.section	.nv.constant3,"a",@progbits
	.align	8
.nv.constant3:
	.type		__cr_lgamma_table,@object
	.size		__cr_lgamma_table,(.L_8 - __cr_lgamma_table)
__cr_lgamma_table:
        /*0000*/ 	.byte	0x00, 0x00, 0x00, 0x00, 0x00, 0x00, 0x00, 0x00, 0x00, 0x00, 0x00, 0x00, 0x00, 0x00, 0x00, 0x00
        /*0010*/ 	.byte	0xef, 0x39, 0xfa, 0xfe, 0x42, 0x2e, 0xe6, 0x3f, 0x02, 0x20, 0x2a, 0xfa, 0x0b, 0xab, 0xfc, 0x3f
        /*0020*/ 	.byte	0xf9, 0x2c, 0x92, 0x7c, 0xa7, 0x6c, 0x09, 0x40, 0xc9, 0x79, 0x44, 0x3c, 0x64, 0x26, 0x13, 0x40
        /*0030*/ 	.byte	0xca, 0x01, 0xcf, 0x3a, 0x27, 0x51, 0x1a, 0x40, 0x30, 0xcc, 0x2d, 0xf3, 0xe1, 0x0c, 0x21, 0x40
        /*0040*/ 	.byte	0x0d, 0xb7, 0xfc, 0x82, 0x8e, 0x35, 0x25, 0x40
.L_8:


//--------------------- .text._Z5binExPN4cuda3std3__47complexIdEEmiiS4_ --------------------------
	.section	.text._Z5binExPN4cuda3std3__47complexIdEEmiiS4_,"ax",@progbits
	.align	128
        .global         _Z5binExPN4cuda3std3__47complexIdEEmiiS4_
        .type           _Z5binExPN4cuda3std3__47complexIdEEmiiS4_,@function
        .size           _Z5binExPN4cuda3std3__47complexIdEEmiiS4_,(.L_x_68 - _Z5binExPN4cuda3std3__47complexIdEEmiiS4_)
        .other          _Z5binExPN4cuda3std3__47complexIdEEmiiS4_,@"STO_CUDA_ENTRY STV_DEFAULT"
_Z5binExPN4cuda3std3__47complexIdEEmiiS4_:
.text._Z5binExPN4cuda3std3__47complexIdEEmiiS4_:
[----:B------:R-:W0:Y:S01]  /*0000*/  LDC R1, c[0x0][0x37c] ;  /* 0x0000df00ff017b82 */ /* 0x000e220000000800 */
[----:B------:R-:W1:Y:S07]  /*0010*/  S2R R0, SR_TID.X ;  /* 0x0000000000007919 */ /* 0x000e6e0000002100 */
[----:B------:R-:W1:Y:S01]  /*0020*/  S2UR UR12, SR_CTAID.X ;  /* 0x00000000000c79c3 */ /* 0x000e620000002500 */
[----:B------:R-:W2:Y:S01]  /*0030*/  LDCU UR4, c[0x0][0x394] ;  /* 0x00007280ff0477ac */ /* 0x000ea20008000800 */
[----:B0-----:R-:W-:Y:S01]  /*0040*/  VIADD R1, R1, 0xffffffd8 ;  /* 0xffffffd801017836 */ /* 0x001fe20000000000 */
[----:B------:R-:W0:Y:S05]  /*0050*/  LDCU.64 UR10, c[0x0][0x358] ;  /* 0x00006b00ff0a77ac */ /* 0x000e2a0008000a00 */
[----:B------:R-:W1:Y:S01]  /*0060*/  LDC R23, c[0x0][0x360] ;  /* 0x0000d800ff177b82 */ /* 0x000e620000000800 */
[----:B--2---:R-:W-:Y:S01]  /*0070*/  UISETP.GE.AND UP0, UPT, UR4, 0x1, UPT ;  /* 0x000000010400788c */ /* 0x004fe2000bf06270 */
[----:B-1----:R-:W-:-:S04]  /*0080*/  IMAD R23, R23, UR12, R0 ;  /* 0x0000000c17177c24 */ /* 0x002fc8000f8e0200 */
[----:B------:R-:W-:-:S04]  /*0090*/  IMAD R23, R23, UR4, RZ ;  /* 0x0000000417177c24 */ /* 0x000fc8000f8e02ff */
[----:B------:R-:W-:Y:S01]  /*00a0*/  VIADD R22, R23, UR4 ;  /* 0x0000000417167c36 */ /* 0x000fe20008000000 */
[----:B0-----:R-:W-:Y:S06]  /*00b0*/  BRA.U !UP0, `(.L_x_0) ;  /* 0x0000002108e47547 */ /* 0x001fec000b800000 */
[----:B------:R-:W0:Y:S01]  /*00c0*/  LDCU UR13, c[0x0][0x390] ;  /* 0x00007200ff0d77ac */ /* 0x000e220008000800 */
[----:B------:R-:W-:Y:S01]  /*00d0*/  IMAD.MOV.U32 R20, RZ, RZ, 0x1 ;  /* 0x00000001ff147424 */ /* 0x000fe200078e00ff */
[----:B------:R-:W-:Y:S01]  /*00e0*/  BSSY.RECONVERGENT B1, `(.L_x_0) ;  /* 0x0000236000017945 */ /* 0x000fe20003800200 */
[----:B------:R-:W-:Y:S01]  /*00f0*/  IMAD.MOV.U32 R21, RZ, RZ, R23 ;  /* 0x000000ffff157224 */ /* 0x000fe200078e0017 */
[----:B------:R-:W-:Y:S01]  /*0100*/  UMOV UR8, 0x33145c07 ;  /* 0x33145c0700087882 */ /* 0x000fe20000000000 */
[----:B------:R-:W-:Y:S01]  /*0110*/  UMOV UR9, 0x3c91a626 ;  /* 0x3c91a62600097882 */ /* 0x000fe20000000000 */
[----:B------:R-:W-:Y:S01]  /*0120*/  UMOV UR14, 0x54442d18 ;  /* 0x54442d18000e7882 */ /* 0x000fe20000000000 */
[----:B------:R-:W-:Y:S01]  /*0130*/  DADD R2, RZ, -UR8 ;  /* 0x80000008ff027e29 */ /* 0x000fe20008000000 */
[----:B------:R-:W-:Y:S01]  /*0140*/  UMOV UR15, 0x3ff921fb ;  /* 0x3ff921fb000f7882 */ /* 0x000fe20000000000 */
[----:B------:R-:W1:Y:S01]  /*0150*/  LDCU.64 UR4, c[0x0][0x380] ;  /* 0x00007000ff0477ac */ /* 0x000e620008000a00 */
[----:B------:R-:W2:Y:S05]  /*0160*/  LDCU.64 UR6, c[0x4][0x58] ;  /* 0x01000b00ff0677ac */ /* 0x000eaa0008000a00 */
[----:B------:R-:W-:Y:S01]  /*0170*/  DADD R2, -R2, UR14 ;  /* 0x0000000e02027e29 */ /* 0x000fe20008000100 */
[----:B------:R-:W3:Y:S01]  /*0180*/  LDCU.64 UR8, c[0x0][0x388] ;  /* 0x00007100ff0877ac */ /* 0x000ee20008000a00 */
[----:B0-----:R-:W-:-:S09]  /*0190*/  SHF.L.U32 R20, R20, UR13, RZ ;  /* 0x0000000d14147c19 */ /* 0x001fd200080006ff */
.L_x_45:
[----:B---3--:R-:W-:Y:S01]  /*01a0*/  ISETP.GT.U32.AND P0, PT, R21, UR8, PT ;  /* 0x0000000815007c0c */ /* 0x008fe2000bf04070 */
[----:B------:R-:W-:Y:S01]  /*01b0*/  BSSY.RECONVERGENT B0, `(.L_x_1) ;  /* 0x0000225000007945 */ /* 0x000fe20003800200 */
[----:B------:R-:W-:-:S04]  /*01c0*/  SHF.R.S32.HI R0, RZ, 0x1f, R21 ;  /* 0x0000001fff007819 */ /* 0x000fc80000011415 */
[----:B------:R-:W-:-:S13]  /*01d0*/  ISETP.GT.U32.AND.EX P0, PT, R0, UR9, PT, P0 ;  /* 0x0000000900007c0c */ /* 0x000fda000bf04100 */
[----:B0-----:R-:W-:Y:S05]  /*01e0*/  @P0 BRA `(.L_x_2) ;  /* 0x0000002000840947 */ /* 0x001fea0003800000 */
[C---:B------:R-:W-:Y:S01]  /*01f0*/  LOP3.LUT P0, R18, R21.reuse, RZ, R20, 0xa0, !PT ;  /* 0x000000ff15127212 */ /* 0x040fe2000780a014 */
[----:B------:R-:W-:Y:S01]  /*0200*/  BSSY.RECONVERGENT B2, `(.L_x_3) ;  /* 0x0000037000027945 */ /* 0x000fe20003800200 */
[----:B------:R-:W-:-:S04]  /*0210*/  LOP3.LUT R19, R21, R20, RZ, 0x3c, !PT ;  /* 0x0000001415137212 */ /* 0x000fc800078e3cff */
[----:B------:R-:W-:-:S07]  /*0220*/  SHF.R.S32.HI R0, RZ, 0x1f, R19 ;  /* 0x0000001fff007819 */ /* 0x000fce0000011413 */
[----:B------:R-:W-:Y:S05]  /*0230*/  @!P0 BRA `(.L_x_4) ;  /* 0x0000000000688947 */ /* 0x000fea0003800000 */
[-C--:B------:R-:W-:Y:S02]  /*0240*/  IABS R8, R20.reuse ;  /* 0x0000001400087213 */ /* 0x080fe40000000000 */
[----:B------:R-:W-:Y:S02]  /*0250*/  IABS R9, R20 ;  /* 0x0000001400097213 */ /* 0x000fe40000000000 */
[----:B------:R-:W0:Y:S01]  /*0260*/  I2F.U32.RP R6, R8 ;  /* 0x0000000800067306 */ /* 0x000e220000209000 */
[----:B------:R-:W-:Y:S02]  /*0270*/  ISETP.GE.AND P2, PT, R21, RZ, PT ;  /* 0x000000ff1500720c */ /* 0x000fe40003f46270 */
[----:B------:R-:W-:-:S05]  /*0280*/  IMAD.MOV R9, RZ, RZ, -R9 ;  /* 0x000000ffff097224 */ /* 0x000fca00078e0a09 */
[----:B0-----:R-:W0:Y:S02]  /*0290*/  MUFU.RCP R6, R6 ;  /* 0x0000000600067308 */ /* 0x001e240000001000 */
[----:B0-----:R-:W-:Y:S01]  /*02a0*/  VIADD R4, R6, 0xffffffe ;  /* 0x0ffffffe06047836 */ /* 0x001fe20000000000 */
[----:B------:R-:W-:-:S05]  /*02b0*/  IABS R6, R21 ;  /* 0x0000001500067213 */ /* 0x000fca0000000000 */
[----:B------:R0:W3:Y:S02]  /*02c0*/  F2I.FTZ.U32.TRUNC.NTZ R5, R4 ;  /* 0x0000000400057305 */ /* 0x0000e4000021f000 */
[----:B0-----:R-:W-:Y:S02]  /*02d0*/  IMAD.MOV.U32 R4, RZ, RZ, RZ ;  /* 0x000000ffff047224 */ /* 0x001fe400078e00ff */
[----:B---3--:R-:W-:-:S04]  /*02e0*/  IMAD.MOV R7, RZ, RZ, -R5 ;  /* 0x000000ffff077224 */ /* 0x008fc800078e0a05 */
[----:B------:R-:W-:-:S04]  /*02f0*/  IMAD R7, R7, R8, RZ ;  /* 0x0000000807077224 */ /* 0x000fc800078e02ff */
[----:B------:R-:W-:-:S04]  /*0300*/  IMAD.HI.U32 R5, R5, R7, R4 ;  /* 0x0000000705057227 */ /* 0x000fc800078e0004 */
[----:B------:R-:W-:Y:S02]  /*0310*/  IMAD.MOV.U32 R7, RZ, RZ, R9 ;  /* 0x000000ffff077224 */ /* 0x000fe400078e0009 */
[----:B------:R-:W-:-:S04]  /*0320*/  IMAD.HI.U32 R5, R5, R6, RZ ;  /* 0x0000000605057227 */ /* 0x000fc800078e00ff */
[----:B------:R-:W-:-:S05]  /*0330*/  IMAD R5, R5, R7, R6 ;  /* 0x0000000705057224 */ /* 0x000fca00078e0206 */
[----:B------:R-:W-:-:S13]  /*0340*/  ISETP.GT.U32.AND P0, PT, R8, R5, PT ;  /* 0x000000050800720c */ /* 0x000fda0003f04070 */
[----:B------:R-:W-:Y:S01]  /*0350*/  @!P0 IMAD.IADD R5, R5, 0x1, -R8 ;  /* 0x0000000105058824 */ /* 0x000fe200078e0a08 */
[----:B------:R-:W-:-:S04]  /*0360*/  ISETP.NE.AND P0, PT, R20, RZ, PT ;  /* 0x000000ff1400720c */ /* 0x000fc80003f05270 */
[----:B------:R-:W-:-:S13]  /*0370*/  ISETP.GT.U32.AND P1, PT, R8, R5, PT ;  /* 0x000000050800720c */ /* 0x000fda0003f24070 */
[----:B------:R-:W-:-:S04]  /*0380*/  @!P1 IMAD.IADD R5, R5, 0x1, -R8 ;  /* 0x0000000105059824 */ /* 0x000fc800078e0a08 */
[----:B------:R-:W-:Y:S01]  /*0390*/  @!P2 IMAD.MOV R5, RZ, RZ, -R5 ;  /* 0x000000ffff05a224 */ /* 0x000fe200078e0a05 */
[----:B------:R-:W-:-:S04]  /*03a0*/  @!P0 LOP3.LUT R5, RZ, R20, RZ, 0x33, !PT ;  /* 0x00000014ff058212 */ /* 0x000fc800078e33ff */
[--C-:B------:R-:W-:Y:S01]  /*03b0*/  SHF.R.S32.HI R13, RZ, 0x1f, R5.reuse ;  /* 0x0000001fff0d7819 */ /* 0x100fe20000011405 */
[----:B------:R-:W-:Y:S01]  /*03c0*/  IMAD.MOV.U32 R12, RZ, RZ, R5 ;  /* 0x000000ffff0c7224 */ /* 0x000fe200078e0005 */
[----:B------:R-:W-:Y:S06]  /*03d0*/  BRA `(.L_x_5) ;  /* 0x0000000000647947 */ /* 0x000fec0003800000 */
.L_x_4:
[----:B------:R-:W-:-:S04]  /*03e0*/  SHF.R.S32.HI R5, RZ, 0x1f, R20 ;  /* 0x0000001fff057819 */ /* 0x000fc80000011414 */
[----:B------:R-:W-:-:S04]  /*03f0*/  LOP3.LUT R4, R0, R5, RZ, 0xfc, !PT ;  /* 0x0000000500047212 */ /* 0x000fc800078efcff */
[----:B------:R-:W-:-:S13]  /*0400*/  ISETP.NE.U32.AND P0, PT, R4, RZ, PT ;  /* 0x000000ff0400720c */ /* 0x000fda0003f05070 */
[----:B------:R-:W-:Y:S05]  /*0410*/  @P0 BRA `(.L_x_6) ;  /* 0x00000000004c0947 */ /* 0x000fea0003800000 */
[----:B------:R-:W0:Y:S01]  /*0420*/  I2F.U32.RP R6, R20 ;  /* 0x0000001400067306 */ /* 0x000e220000209000 */
[----:B------:R-:W-:Y:S01]  /*0430*/  IMAD.MOV R7, RZ, RZ, -R20 ;  /* 0x000000ffff077224 */ /* 0x000fe200078e0a14 */
[----:B------:R-:W-:Y:S01]  /*0440*/  ISETP.NE.U32.AND P1, PT, R20, RZ, PT ;  /* 0x000000ff1400720c */ /* 0x000fe20003f25070 */
[----:B------:R-:W-:-:S05]  /*0450*/  IMAD.MOV.U32 R13, RZ, RZ, RZ ;  /* 0x000000ffff0d7224 */ /* 0x000fca00078e00ff */
[----:B0-----:R-:W0:Y:S02]  /*0460*/  MUFU.RCP R6, R6 ;  /* 0x0000000600067308 */ /* 0x001e240000001000 */
[----:B0-----:R-:W-:-:S06]  /*0470*/  VIADD R4, R6, 0xffffffe ;  /* 0x0ffffffe06047836 */ /* 0x001fcc0000000000 */
[----:B------:R0:W3:Y:S02]  /*0480*/  F2I.FTZ.U32.TRUNC.NTZ R5, R4 ;  /* 0x0000000400057305 */ /* 0x0000e4000021f000 */
[----:B0-----:R-:W-:Y:S02]  /*0490*/  IMAD.MOV.U32 R4, RZ, RZ, RZ ;  /* 0x000000ffff047224 */ /* 0x001fe400078e00ff */
[----:B---3--:R-:W-:-:S04]  /*04a0*/  IMAD R7, R7, R5, RZ ;  /* 0x0000000507077224 */ /* 0x008fc800078e02ff */
[----:B------:R-:W-:-:S06]  /*04b0*/  IMAD.HI.U32 R8, R5, R7, R4 ;  /* 0x0000000705087227 */ /* 0x000fcc00078e0004 */
[----:B------:R-:W-:-:S04]  /*04c0*/  IMAD.HI.U32 R8, R8, R19, RZ ;  /* 0x0000001308087227 */ /* 0x000fc800078e00ff */
[----:B------:R-:W-:-:S04]  /*04d0*/  IMAD.MOV R8, RZ, RZ, -R8 ;  /* 0x000000ffff087224 */ /* 0x000fc800078e0a08 */
[----:B------:R-:W-:-:S05]  /*04e0*/  IMAD R12, R20, R8, R19 ;  /* 0x00000008140c7224 */ /* 0x000fca00078e0213 */
[----:B------:R-:W-:-:S13]  /*04f0*/  ISETP.GE.U32.AND P0, PT, R12, R20, PT ;  /* 0x000000140c00720c */ /* 0x000fda0003f06070 */
[----:B------:R-:W-:-:S05]  /*0500*/  @P0 IMAD.IADD R12, R12, 0x1, -R20 ;  /* 0x000000010c0c0824 */ /* 0x000fca00078e0a14 */
[----:B------:R-:W-:-:S13]  /*0510*/  ISETP.GE.U32.AND P0, PT, R12, R20, PT ;  /* 0x000000140c00720c */ /* 0x000fda0003f06070 */
[----:B------:R-:W-:Y:S01]  /*0520*/  @P0 IMAD.IADD R12, R12, 0x1, -R20 ;  /* 0x000000010c0c0824 */ /* 0x000fe200078e0a14 */
[----:B------:R-:W-:Y:S01]  /*0530*/  @!P1 LOP3.LUT R12, RZ, R20, RZ, 0x33, !PT ;  /* 0x00000014ff0c9212 */ /* 0x000fe200078e33ff */
[----:B------:R-:W-:Y:S06]  /*0540*/  BRA `(.L_x_5) ;  /* 0x0000000000087947 */ /* 0x000fec0003800000 */
.L_x_6:
[----:B------:R-:W-:-:S07]  /*0550*/  MOV R4, 0x570 ;  /* 0x0000057000047802 */ /* 0x000fce0000000f00 */
[----:B-12---:R-:W-:Y:S05]  /*0560*/  CALL.REL.NOINC `($__internal_1_$__cuda_sm20_rem_u64) ;  /* 0x0000002800d87944 */ /* 0x006fea0003c00000 */
.L_x_5:
[----:B-12---:R-:W-:Y:S05]  /*0570*/  BSYNC.RECONVERGENT B2 ;  /* 0x0000000000027941 */ /* 0x006fea0003800200 */
.L_x_3:
[----:B------:R-:W0:Y:S01]  /*0580*/  I2F.F64 R32, R20 ;  /* 0x0000001400207312 */ /* 0x000e220000201c00 */
[----:B------:R-:W-:Y:S01]  /*0590*/  IMAD.MOV.U32 R4, RZ, RZ, 0x1 ;  /* 0x00000001ff047424 */ /* 0x000fe200078e00ff */
[----:B------:R-:W-:Y:S01]  /*05a0*/  DMUL R24, R2, -2 ;  /* 0xc000000002187828 */ /* 0x000fe20000000000 */
[----:B------:R-:W-:Y:S05]  /*05b0*/  BSSY.RECONVERGENT B2, `(.L_x_7) ;  /* 0x0000012000027945 */ /* 0x000fea0003800200 */
[----:B------:R-:W1:Y:S08]  /*05c0*/  I2F.F64.U64 R12, R12 ;  /* 0x0000000c000c7312 */ /* 0x000e700000301800 */
[----:B0-----:R-:W0:Y:S01]  /*05d0*/  MUFU.RCP64H R5, R33 ;  /* 0x0000002100057308 */ /* 0x001e220000001800 */
[----:B-1----:R-:W-:Y:S01]  /*05e0*/  FSETP.GEU.AND P1, PT, |R13|, 6.5827683646048100446e-37, PT ;  /* 0x036000000d00780b */ /* 0x002fe20003f2e200 */
[----:B0-----:R-:W-:-:S08]  /*05f0*/  DFMA R6, -R32, R4, 1 ;  /* 0x3ff000002006742b */ /* 0x001fd00000000104 */
[----:B------:R-:W-:-:S08]  /*0600*/  DFMA R6, R6, R6, R6 ;  /* 0x000000060606722b */ /* 0x000fd00000000006 */
[----:B------:R-:W-:-:S08]  /*0610*/  DFMA R6, R4, R6, R4 ;  /* 0x000000060406722b */ /* 0x000fd00000000004 */
[----:B------:R-:W-:-:S08]  /*0620*/  DFMA R4, -R32, R6, 1 ;  /* 0x3ff000002004742b */ /* 0x000fd00000000106 */
[----:B------:R-:W-:-:S08]  /*0630*/  DFMA R4, R6, R4, R6 ;  /* 0x000000040604722b */ /* 0x000fd00000000006 */
[----:B------:R-:W-:-:S08]  /*0640*/  DMUL R6, R12, R4 ;  /* 0x000000040c067228 */ /* 0x000fd00000000000 */
[----:B------:R-:W-:-:S08]  /*0650*/  DFMA R8, -R32, R6, R12 ;  /* 0x000000062008722b */ /* 0x000fd0000000010c */
[----:B------:R-:W-:-:S10]  /*0660*/  DFMA R4, R4, R8, R6 ;  /* 0x000000080404722b */ /* 0x000fd40000000006 */
[----:B------:R-:W-:-:S05]  /*0670*/  FFMA R6, RZ, R33, R5 ;  /* 0x00000021ff067223 */ /* 0x000fca0000000005 */
[----:B------:R-:W-:Y:S01]  /*0680*/  FSETP.GT.AND P0, PT, |R6|, 1.469367938527859385e-39, PT ;  /* 0x001000000600780b */ /* 0x000fe20003f04200 */
[----:B------:R-:W-:-:S12]  /*0690*/  DMUL R6, RZ, R24 ;  /* 0x00000018ff067228 */ /* 0x000fd80000000000 */
[----:B------:R-:W-:Y:S05]  /*06a0*/  @P0 BRA P1, `(.L_x_8) ;  /* 0x0000000000080947 */ /* 0x000fea0000800000 */
[----:B------:R-:W-:-:S07]  /*06b0*/  MOV R30, 0x6d0 ;  /* 0x000006d0001e7802 */ /* 0x000fce0000000f00 */
[----:B------:R-:W-:Y:S05]  /*06c0*/  CALL.REL.NOINC `($__internal_0_$__cuda_sm20_div_rn_f64_full) ;  /* 0x0000002400107944 */ /* 0x000fea0003c00000 */
.L_x_8:
[----:B------:R-:W-:Y:S05]  /*06d0*/  BSYNC.RECONVERGENT B2 ;  /* 0x0000000000027941 */ /* 0x000fea0003800200 */
.L_x_7:
[-C--:B------:R-:W-:Y:S01]  /*06e0*/  DMUL R24, R24, R4.reuse ;  /* 0x0000000418187228 */ /* 0x080fe20000000000 */
[----:B------:R-:W-:Y:S01]  /*06f0*/  BSSY.RECONVERGENT B2, `(.L_x_9) ;  /* 0x0000108000027945 */ /* 0x000fe20003800200 */
[----:B------:R-:W-:-:S06]  /*0700*/  DMUL R6, R6, R4 ;  /* 0x0000000406067228 */ /* 0x000fcc0000000000 */
[----:B------:R-:W-:-:S14]  /*0710*/  DSETP.NEU.AND P0, PT, R24, RZ, PT ;  /* 0x000000ff1800722a */ /* 0x000fdc0003f0d000 */
[----:B------:R-:W-:Y:S05]  /*0720*/  @P0 BRA `(.L_x_10) ;  /* 0x0000000000fc0947 */ /* 0x000fea0003800000 */
[----:B------:R-:W-:Y:S01]  /*0730*/  IMAD.MOV.U32 R4, RZ, RZ, 0x652b82fe ;  /* 0x652b82feff047424 */ /* 0x000fe200078e00ff */
[----:B------:R-:W-:Y:S01]  /*0740*/  UMOV UR14, 0xfefa39ef ;  /* 0xfefa39ef000e7882 */ /* 0x000fe20000000000 */
[----:B------:R-:W-:Y:S01]  /*0750*/  IMAD.MOV.U32 R5, RZ, RZ, 0x3ff71547 ;  /* 0x3ff71547ff057424 */ /* 0x000fe200078e00ff */
[----:B------:R-:W-:Y:S01]  /*0760*/  UMOV UR15, 0x3fe62e42 ;  /* 0x3fe62e42000f7882 */ /* 0x000fe20000000000 */
[----:B------:R-:W-:Y:S01]  /*0770*/  FSETP.GEU.AND P0, PT, |R7|, 4.1917929649353027344, PT ;  /* 0x4086232b0700780b */ /* 0x000fe20003f0e200 */
[----:B------:R-:W-:Y:S01]  /*0780*/  BSSY.RECONVERGENT B3, `(.L_x_11) ;  /* 0x0000037000037945 */ /* 0x000fe20003800200 */
[----:B------:R-:W-:Y:S02]  /*0790*/  LOP3.LUT R17, RZ, 0x80000000, R25, 0xb8, !PT ;  /* 0x80000000ff117812 */ /* 0x000fe400078eb819 */
[----:B------:R-:W-:-:S08]  /*07a0*/  DFMA R4, R6, R4, 6.75539944105574400000e+15 ;  /* 0x433800000604742b */ /* 0x000fd00000000004 */
[----:B------:R-:W-:-:S08]  /*07b0*/  DADD R8, R4, -6.75539944105574400000e+15 ;  /* 0xc338000004087429 */ /* 0x000fd00000000000 */
[----:B------:R-:W-:Y:S01]  /*07c0*/  DFMA R10, R8, -UR14, R6 ;  /* 0x8000000e080a7c2b */ /* 0x000fe20008000006 */
[----:B------:R-:W-:Y:S01]  /*07d0*/  UMOV UR14, 0x3b39803f ;  /* 0x3b39803f000e7882 */ /* 0x000fe20000000000 */
[----:B------:R-:W-:-:S06]  /*07e0*/  UMOV UR15, 0x3c7abc9e ;  /* 0x3c7abc9e000f7882 */ /* 0x000fcc0000000000 */
[----:B------:R-:W-:Y:S01]  /*07f0*/  DFMA R8, R8, -UR14, R10 ;  /* 0x8000000e08087c2b */ /* 0x000fe2000800000a */
[----:B------:R-:W-:Y:S01]  /*0800*/  UMOV UR14, 0x69ce2bdf ;  /* 0x69ce2bdf000e7882 */ /* 0x000fe20000000000 */
[----:B------:R-:W-:Y:S01]  /*0810*/  IMAD.MOV.U32 R10, RZ, RZ, -0x35dec16 ;  /* 0xfca213eaff0a7424 */ /* 0x000fe200078e00ff */
[----:B------:R-:W-:Y:S01]  /*0820*/  UMOV UR15, 0x3e5ade15 ;  /* 0x3e5ade15000f7882 */ /* 0x000fe20000000000 */
[----:B------:R-:W-:-:S06]  /*0830*/  IMAD.MOV.U32 R11, RZ, RZ, 0x3e928af3 ;  /* 0x3e928af3ff0b7424 */ /* 0x000fcc00078e00ff */
[----:B------:R-:W-:Y:S01]  /*0840*/  DFMA R10, R8, UR14, R10 ;  /* 0x0000000e080a7c2b */ /* 0x000fe2000800000a */
[----:B------:R-:W-:Y:S01]  /*0850*/  UMOV UR14, 0x62401315 ;  /* 0x62401315000e7882 */ /* 0x000fe20000000000 */
[----:B------:R-:W-:-:S06]  /*0860*/  UMOV UR15, 0x3ec71dee ;  /* 0x3ec71dee000f7882 */ /* 0x000fcc0000000000 */
[----:B------:R-:W-:Y:S01]  /*0870*/  DFMA R10, R8, R10, UR14 ;  /* 0x0000000e080a7e2b */ /* 0x000fe2000800000a */
        /* <DEDUP_REMOVED lines=20> */
[----:B------:R-:W-:-:S08]  /*09c0*/  DFMA R10, R8, R10, UR14 ;  /* 0x0000000e080a7e2b */ /* 0x000fd0000800000a */
[----:B------:R-:W-:-:S08]  /*09d0*/  DFMA R10, R8, R10, 1 ;  /* 0x3ff00000080a742b */ /* 0x000fd0000000000a */
[----:B------:R-:W-:-:S10]  /*09e0*/  DFMA R10, R8, R10, 1 ;  /* 0x3ff00000080a742b */ /* 0x000fd4000000000a */
[----:B------:R-:W-:Y:S02]  /*09f0*/  IMAD R27, R4, 0x100000, R11 ;  /* 0x00100000041b7824 */ /* 0x000fe400078e020b */
[----:B------:R-:W-:Y:S01]  /*0a00*/  IMAD.MOV.U32 R26, RZ, RZ, R10 ;  /* 0x000000ffff1a7224 */ /* 0x000fe200078e000a */
[----:B------:R-:W-:Y:S06]  /*0a10*/  @!P0 BRA `(.L_x_12) ;  /* 0x0000000000348947 */ /* 0x000fec0003800000 */
[----:B------:R-:W-:Y:S01]  /*0a20*/  FSETP.GEU.AND P1, PT, |R7|, 4.2275390625, PT ;  /* 0x408748000700780b */ /* 0x000fe20003f2e200 */
[C---:B------:R-:W-:Y:S02]  /*0a30*/  DADD R8, R6.reuse, +INF ;  /* 0x7ff0000006087429 */ /* 0x040fe40000000000 */
[----:B------:R-:W-:-:S08]  /*0a40*/  DSETP.GEU.AND P0, PT, R6, RZ, PT ;  /* 0x000000ff0600722a */ /* 0x000fd00003f0e000 */
[----:B------:R-:W-:Y:S02]  /*0a50*/  FSEL R26, R8, RZ, P0 ;  /* 0x000000ff081a7208 */ /* 0x000fe40000000000 */
[----:B------:R-:W-:Y:S01]  /*0a60*/  @!P1 LEA.HI R5, R4, R4, RZ, 0x1 ;  /* 0x0000000404059211 */ /* 0x000fe200078f08ff */
[----:B------:R-:W-:Y:S01]  /*0a70*/  @!P1 IMAD.MOV.U32 R6, RZ, RZ, RZ ;  /* 0x000000ffff069224 */ /* 0x000fe200078e00ff */
[----:B------:R-:W-:Y:S02]  /*0a80*/  FSEL R27, R9, RZ, P0 ;  /* 0x000000ff091b7208 */ /* 0x000fe40000000000 */
[----:B------:R-:W-:-:S05]  /*0a90*/  @!P1 SHF.R.S32.HI R5, RZ, 0x1, R5 ;  /* 0x00000001ff059819 */ /* 0x000fca0000011405 */
[----:B------:R-:W-:Y:S02]  /*0aa0*/  @!P1 IMAD.IADD R4, R4, 0x1, -R5 ;  /* 0x0000000104049824 */ /* 0x000fe400078e0a05 */
[----:B------:R-:W-:-:S03]  /*0ab0*/  @!P1 IMAD R5, R5, 0x100000, R11 ;  /* 0x0010000005059824 */ /* 0x000fc600078e020b */
[----:B------:R-:W-:Y:S01]  /*0ac0*/  @!P1 LEA R7, R4, 0x3ff00000, 0x14 ;  /* 0x3ff0000004079811 */ /* 0x000fe200078ea0ff */
[----:B------:R-:W-:-:S06]  /*0ad0*/  @!P1 IMAD.MOV.U32 R4, RZ, RZ, R10 ;  /* 0x000000ffff049224 */ /* 0x000fcc00078e000a */
[----:B------:R-:W-:-:S11]  /*0ae0*/  @!P1 DMUL R26, R4, R6 ;  /* 0x00000006041a9228 */ /* 0x000fd60000000000 */
.L_x_12:
[----:B------:R-:W-:Y:S05]  /*0af0*/  BSYNC.RECONVERGENT B3 ;  /* 0x0000000000037941 */ /* 0x000fea0003800200 */
.L_x_11:
[----:B------:R-:W-:Y:S01]  /*0b00*/  IMAD.MOV.U32 R16, RZ, RZ, RZ ;  /* 0x000000ffff107224 */ /* 0x000fe200078e00ff */
[----:B------:R-:W-:Y:S06]  /*0b10*/  BRA `(.L_x_13) ;  /* 0x0000000c00147947 */ /* 0x000fec0003800000 */
.L_x_10:
[----:B------:R-:W-:Y:S01]  /*0b20*/  DSETP.NEU.AND P0, PT, |R6|, +INF , PT ;  /* 0x7ff000000600742a */ /* 0x000fe20003f0d200 */
[----:B------:R-:W-:-:S13]  /*0b30*/  BSSY.RELIABLE B3, `(.L_x_14) ;  /* 0x0000011000037945 */ /* 0x000fda0003800100 */
[----:B------:R-:W-:Y:S05]  /*0b40*/  @P0 BRA `(.L_x_15) ;  /* 0x00000000003c0947 */ /* 0x000fea0003800000 */
[----:B------:R-:W-:-:S14]  /*0b50*/  DSETP.GEU.AND P1, PT, R6, RZ, PT ;  /* 0x000000ff0600722a */ /* 0x000fdc0003f2e000 */
[----:B------:R-:W-:-:S06]  /*0b60*/  @!P1 DSETP.NE.AND P0, PT, |R24|, +INF , PT ;  /* 0x7ff000001800942a */ /* 0x000fcc0003f05200 */
[----:B------:R-:W-:Y:S02]  /*0b70*/  @!P1 FSEL R4, R24, RZ, P0 ;  /* 0x000000ff18049208 */ /* 0x000fe40000000000 */
[----:B------:R-:W-:-:S03]  /*0b80*/  @!P1 FSEL R5, R25, 1.875, P0 ;  /* 0x3ff0000019059808 */ /* 0x000fc60000000000 */
[----:B------:R-:W-:Y:S02]  /*0b90*/  @!P1 IMAD.MOV.U32 R24, RZ, RZ, R4 ;  /* 0x000000ffff189224 */ /* 0x000fe400078e0004 */
[----:B------:R-:W-:Y:S01]  /*0ba0*/  @!P1 IMAD.MOV.U32 R25, RZ, RZ, R5 ;  /* 0x000000ffff199224 */ /* 0x000fe200078e0005 */
[----:B------:R-:W-:Y:S06]  /*0bb0*/  @!P1 BRA `(.L_x_15) ;  /* 0x0000000000209947 */ /* 0x000fec0003800000 */
[----:B------:R-:W-:-:S14]  /*0bc0*/  DSETP.NE.AND P1, PT, |R24|, +INF , PT ;  /* 0x7ff000001800742a */ /* 0x000fdc0003f25200 */
[----:B------:R-:W-:Y:S01]  /*0bd0*/  @!P1 DSETP.NEU.AND P0, PT, |R24|, +INF , PT ;  /* 0x7ff000001800942a */ /* 0x000fe20003f0d200 */
[----:B------:R-:W-:Y:S05]  /*0be0*/  @!P1 BREAK.RELIABLE B3 ;  /* 0x0000000000039942 */ /* 0x000fea0003800100 */
[----:B------:R-:W-:Y:S01]  /*0bf0*/  @!P1 FSEL R16, R24, RZ, P0 ;  /* 0x000000ff18109208 */ /* 0x000fe20000000000 */
[----:B------:R-:W-:Y:S01]  /*0c00*/  @!P1 IMAD.MOV.U32 R26, RZ, RZ, R6 ;  /* 0x000000ffff1a9224 */ /* 0x000fe200078e0006 */
[----:B------:R-:W-:Y:S01]  /*0c10*/  @!P1 FSEL R17, R25, +QNAN , P0 ;  /* 0x7ff8000019119808 */ /* 0x000fe20000000000 */
[----:B------:R-:W-:Y:S01]  /*0c20*/  @!P1 IMAD.MOV.U32 R27, RZ, RZ, R7 ;  /* 0x000000ffff1b9224 */ /* 0x000fe200078e0007 */
[----:B------:R-:W-:Y:S06]  /*0c30*/  @!P1 BRA `(.L_x_13) ;  /* 0x0000000800cc9947 */ /* 0x000fec0003800000 */
.L_x_15:
[----:B------:R-:W-:Y:S05]  /*0c40*/  BSYNC.RELIABLE B3 ;  /* 0x0000000000037941 */ /* 0x000fea0003800100 */
.L_x_14:
[----:B------:R-:W-:Y:S01]  /*0c50*/  IMAD.MOV.U32 R4, RZ, RZ, 0x652b82fe ;  /* 0x652b82feff047424 */ /* 0x000fe200078e00ff */
[----:B------:R-:W-:Y:S01]  /*0c60*/  UMOV UR14, 0xfefa39ef ;  /* 0xfefa39ef000e7882 */ /* 0x000fe20000000000 */
[----:B------:R-:W-:Y:S01]  /*0c70*/  IMAD.MOV.U32 R5, RZ, RZ, 0x3ff71547 ;  /* 0x3ff71547ff057424 */ /* 0x000fe200078e00ff */
[----:B------:R-:W-:Y:S01]  /*0c80*/  UMOV UR15, 0x3fe62e42 ;  /* 0x3fe62e42000f7882 */ /* 0x000fe20000000000 */
[----:B------:R-:W-:Y:S01]  /*0c90*/  DSETP.NEU.AND P0, PT, |R24|, +INF , PT ;  /* 0x7ff000001800742a */ /* 0x000fe20003f0d200 */
[----:B------:R-:W-:Y:S01]  /*0ca0*/  FSETP.GEU.AND P1, PT, |R7|, 4.1917929649353027344, PT ;  /* 0x4086232b0700780b */ /* 0x000fe20003f2e200 */
[----:B------:R-:W-:Y:S02]  /*0cb0*/  BSSY.RECONVERGENT B3, `(.L_x_16) ;  /* 0x0000037000037945 */ /* 0x000fe40003800200 */
[----:B------:R-:W-:-:S08]  /*0cc0*/  DFMA R4, R6, R4, 6.75539944105574400000e+15 ;  /* 0x433800000604742b */ /* 0x000fd00000000004 */
[----:B------:R-:W-:Y:S02]  /*0cd0*/  DADD R8, R4, -6.75539944105574400000e+15 ;  /* 0xc338000004087429 */ /* 0x000fe40000000000 */
[----:B------:R-:W-:-:S06]  /*0ce0*/  @!P0 DMUL R30, RZ, R24 ;  /* 0x00000018ff1e8228 */ /* 0x000fcc0000000000 */
        /* <DEDUP_REMOVED lines=51> */
.L_x_17:
[----:B------:R-:W-:Y:S05]  /*1020*/  BSYNC.RECONVERGENT B3 ;  /* 0x0000000000037941 */ /* 0x000fea0003800200 */
.L_x_16:
[----:B------:R-:W-:Y:S01]  /*1030*/  BSSY.RECONVERGENT B3, `(.L_x_18) ;  /* 0x000001c000037945 */ /* 0x000fe20003800200 */
[----:B------:R-:W-:-:S03]  /*1040*/  @!P0 IMAD.MOV.U32 R32, RZ, RZ, 0x1 ;  /* 0x00000001ff208424 */ /* 0x000fc600078e00ff */
[----:B------:R-:W-:Y:S05]  /*1050*/  @!P0 BRA `(.L_x_19) ;  /* 0x0000000000648947 */ /* 0x000fea0003800000 */
[----:B------:R-:W-:Y:S01]  /*1060*/  UMOV UR14, 0x6dc9c883 ;  /* 0x6dc9c883000e7882 */ /* 0x000fe20000000000 */
[----:B------:R-:W-:Y:S01]  /*1070*/  UMOV UR15, 0x3fe45f30 ;  /* 0x3fe45f30000f7882 */ /* 0x000fe20000000000 */
[C---:B------:R-:W-:Y:S01]  /*1080*/  DSETP.GE.AND P0, PT, |R24|.reuse, 2.14748364800000000000e+09, PT ;  /* 0x41e000001800742a */ /* 0x040fe20003f06200 */
[----:B------:R-:W-:Y:S01]  /*1090*/  BSSY.RECONVERGENT B4, `(.L_x_20) ;  /* 0x0000014000047945 */ /* 0x000fe20003800200 */
[----:B------:R-:W-:Y:S01]  /*10a0*/  DMUL R4, R24, UR14 ;  /* 0x0000000e18047c28 */ /* 0x000fe20008000000 */
[----:B------:R-:W-:Y:S01]  /*10b0*/  UMOV UR14, 0x54442d18 ;  /* 0x54442d18000e7882 */ /* 0x000fe20000000000 */
[----:B------:R-:W-:-:S08]  /*10c0*/  UMOV UR15, 0x3ff921fb ;  /* 0x3ff921fb000f7882 */ /* 0x000fd00000000000 */
[----:B------:R-:W0:Y:S08]  /*10d0*/  F2I.F64 R4, R4 ;  /* 0x0000000400047311 */ /* 0x000e300000301100 */
[----:B0-----:R-:W0:Y:S02]  /*10e0*/  I2F.F64 R30, R4 ;  /* 0x00000004001e7312 */ /* 0x001e240000201c00 */
[----:B0-----:R-:W-:Y:S01]  /*10f0*/  DFMA R6, R30, -UR14, R24 ;  /* 0x8000000e1e067c2b */ /* 0x001fe20008000018 */
[----:B------:R-:W-:Y:S01]  /*1100*/  UMOV UR14, 0x33145c00 ;  /* 0x33145c00000e7882 */ /* 0x000fe20000000000 */
[----:B------:R-:W-:-:S06]  /*1110*/  UMOV UR15, 0x3c91a626 ;  /* 0x3c91a626000f7882 */ /* 0x000fcc0000000000 */
[----:B------:R-:W-:Y:S01]  /*1120*/  DFMA R6, R30, -UR14, R6 ;  /* 0x8000000e1e067c2b */ /* 0x000fe20008000006 */
[----:B------:R-:W-:Y:S01]  /*1130*/  UMOV UR14, 0x252049c0 ;  /* 0x252049c0000e7882 */ /* 0x000fe20000000000 */
[----:B------:R-:W-:-:S06]  /*1140*/  UMOV UR15, 0x397b839a ;  /* 0x397b839a000f7882 */ /* 0x000fcc0000000000 */
[----:B------:R-:W-:Y:S01]  /*1150*/  DFMA R30, R30, -UR14, R6 ;  /* 0x8000000e1e1e7c2b */ /* 0x000fe20008000006 */
[----:B------:R-:W-:Y:S10]  /*1160*/  @!P0 BRA `(.L_x_21) ;  /* 0x0000000000188947 */ /* 0x000ff40003800000 */
[----:B------:R-:W-:Y:S01]  /*1170*/  IMAD.MOV.U32 R6, RZ, RZ, R24 ;  /* 0x000000ffff067224 */ /* 0x000fe200078e0018 */
[----:B------:R-:W-:Y:S01]  /*1180*/  MOV R28, 0x11b0 ;  /* 0x000011b0001c7802 */ /* 0x000fe20000000f00 */
[----:B------:R-:W-:-:S07]  /*1190*/  IMAD.MOV.U32 R14, RZ, RZ, R25 ;  /* 0x000000ffff0e7224 */ /* 0x000fce00078e0019 */
[----:B------:R-:W-:Y:S05]  /*11a0*/  CALL.REL.NOINC `($_Z5binExPN4cuda3std3__47complexIdEEmiiS4_$__internal_trig_reduction_slowpathd) ;  /* 0x0000002000cc7944 */ /* 0x000fea0003c00000 */
[----:B------:R-:W-:Y:S02]  /*11b0*/  IMAD.MOV.U32 R30, RZ, RZ, R6 ;  /* 0x000000ffff1e7224 */ /* 0x000fe400078e0006 */
[----:B------:R-:W-:-:S07]  /*11c0*/  IMAD.MOV.U32 R31, RZ, RZ, R7 ;  /* 0x000000ffff1f7224 */ /* 0x000fce00078e0007 */
.L_x_21:
[----:B------:R-:W-:Y:S05]  /*11d0*/  BSYNC.RECONVERGENT B4 ;  /* 0x0000000000047941 */ /* 0x000fea0003800200 */
.L_x_20:
[----:B------:R-:W-:-:S07]  /*11e0*/  VIADD R32, R4, 0x1 ;  /* 0x0000000104207836 */ /* 0x000fce0000000000 */
.L_x_19:
[----:B------:R-:W-:Y:S05]  /*11f0*/  BSYNC.RECONVERGENT B3 ;  /* 0x0000000000037941 */ /* 0x000fea0003800200 */
.L_x_18:
[----:B------:R-:W-:-:S05]  /*1200*/  IMAD.SHL.U32 R4, R32, 0x40, RZ ;  /* 0x0000004020047824 */ /* 0x000fca00078e00ff */
[----:B------:R-:W-:-:S04]  /*1210*/  LOP3.LUT R4, R4, 0x40, RZ, 0xc0, !PT ;  /* 0x0000004004047812 */ /* 0x000fc800078ec0ff */
[----:B------:R-:W-:-:S05]  /*1220*/  IADD3 R34, P0, PT, R4, UR6, RZ ;  /* 0x0000000604227c10 */ /* 0x000fca000ff1e0ff */
[----:B------:R-:W-:-:S05]  /*1230*/  IMAD.X R35, RZ, RZ, UR7, P0 ;  /* 0x00000007ff237e24 */ /* 0x000fca00080e06ff */
[----:B------:R-:W2:Y:S04]  /*1240*/  LDG.E.128.CONSTANT R4, desc[UR10][R34.64] ;  /* 0x0000000a22047981 */ /* 0x000ea8000c1e9d00 */
[----:B------:R-:W3:Y:S04]  /*1250*/  LDG.E.128.CONSTANT R8, desc[UR10][R34.64+0x10] ;  /* 0x0000100a22087981 */ /* 0x000ee8000c1e9d00 */
[----:B------:R-:W4:Y:S01]  /*1260*/  LDG.E.128.CONSTANT R12, desc[UR10][R34.64+0x20] ;  /* 0x0000200a220c7981 */ /* 0x000f22000c1e9d00 */
[----:B------:R-:W-:Y:S01]  /*1270*/  LOP3.LUT R26, R32, 0x1, RZ, 0xc0, !PT ;  /* 0x00000001201a7812 */ /* 0x000fe200078ec0ff */
[----:B------:R-:W-:Y:S01]  /*1280*/  IMAD.MOV.U32 R28, RZ, RZ, 0x20fd8164 ;  /* 0x20fd8164ff1c7424 */ /* 0x000fe200078e00ff */
[----:B------:R-:W-:Y:S01]  /*1290*/  DSETP.NEU.AND P1, PT, |R24|, +INF , PT ;  /* 0x7ff000001800742a */ /* 0x000fe20003f2d200 */
[----:B------:R-:W-:Y:S01]  /*12a0*/  IMAD.MOV.U32 R29, RZ, RZ, 0x3da8ff83 ;  /* 0x3da8ff83ff1d7424 */ /* 0x000fe200078e00ff */
[----:B------:R-:W-:Y:S01]  /*12b0*/  ISETP.NE.U32.AND P0, PT, R26, 0x1, PT ;  /* 0x000000011a00780c */ /* 0x000fe20003f05070 */
[----:B------:R-:W-:Y:S01]  /*12c0*/  DMUL R26, R30, R30 ;  /* 0x0000001e1e1a7228 */ /* 0x000fe20000000000 */
[----:B------:R-:W-:Y:S02]  /*12d0*/  BSSY.RECONVERGENT B3, `(.L_x_22) ;  /* 0x000002b000037945 */ /* 0x000fe40003800200 */
[----:B------:R-:W-:-:S02]  /*12e0*/  FSEL R28, R28, -8.06006814911005101289e+34, !P0 ;  /* 0xf9785eba1c1c7808 */ /* 0x000fc40004000000 */
[----:B------:R-:W-:-:S06]  /*12f0*/  FSEL R29, -R29, 0.11223486810922622681, !P0 ;  /* 0x3de5db651d1d7808 */ /* 0x000fcc0004000100 */
[----:B--2---:R-:W-:Y:S02]  /*1300*/  DFMA R4, R26, R28, R4 ;  /* 0x0000001c1a04722b */ /* 0x004fe40000000004 */
[----:B------:R-:W-:-:S06]  /*1310*/  @!P1 DMUL R28, RZ, R24 ;  /* 0x00000018ff1c9228 */ /* 0x000fcc0000000000 */
[----:B------:R-:W-:-:S08]  /*1320*/  DFMA R4, R26, R4, R6 ;  /* 0x000000041a04722b */ /* 0x000fd00000000006 */
[----:B---3--:R-:W-:-:S08]  /*1330*/  DFMA R4, R26, R4, R8 ;  /* 0x000000041a04722b */ /* 0x008fd00000000008 */
[----:B------:R-:W-:-:S08]  /*1340*/  DFMA R4, R26, R4, R10 ;  /* 0x000000041a04722b */ /* 0x000fd0000000000a */
[----:B----4-:R-:W-:-:S08]  /*1350*/  DFMA R4, R26, R4, R12 ;  /* 0x000000041a04722b */ /* 0x010fd0000000000c */
[----:B------:R-:W-:-:S08]  /*1360*/  DFMA R4, R26, R4, R14 ;  /* 0x000000041a04722b */ /* 0x000fd0000000000e */
[----:B------:R-:W-:Y:S02]  /*1370*/  DFMA R30, R4, R30, R30 ;  /* 0x0000001e041e722b */ /* 0x000fe4000000001e */
[----:B------:R-:W-:-:S10]  /*1380*/  DFMA R4, R26, R4, 1 ;  /* 0x3ff000001a04742b */ /* 0x000fd40000000004 */
[----:B------:R-:W-:Y:S02]  /*1390*/  FSEL R6, R4, R30, !P0 ;  /* 0x0000001e04067208 */ /* 0x000fe40004000000 */
[----:B------:R-:W-:Y:S02]  /*13a0*/  FSEL R7, R5, R31, !P0 ;  /* 0x0000001f05077208 */ /* 0x000fe40004000000 */
[----:B------:R-:W-:Y:S01]  /*13b0*/  LOP3.LUT P0, RZ, R32, 0x2, RZ, 0xc0, !PT ;  /* 0x0000000220ff7812 */ /* 0x000fe2000780c0ff */
[----:B------:R-:W-:-:S03]  /*13c0*/  @!P1 IMAD.MOV.U32 R32, RZ, RZ, RZ ;  /* 0x000000ffff209224 */ /* 0x000fc600078e00ff */
[----:B------:R-:W-:-:S10]  /*13d0*/  DADD R4, RZ, -R6 ;  /* 0x00000000ff047229 */ /* 0x000fd40000000806 */
[----:B------:R-:W-:Y:S02]  /*13e0*/  FSEL R26, R6, R4, !P0 ;  /* 0x00000004061a7208 */ /* 0x000fe40004000000 */
[----:B------:R-:W-:Y:S01]  /*13f0*/  FSEL R27, R7, R5, !P0 ;  /* 0x00000005071b7208 */ /* 0x000fe20004000000 */
[----:B------:R-:W-:Y:S06]  /*1400*/  @!P1 BRA `(.L_x_23) ;  /* 0x00000000005c9947 */ /* 0x000fec0003800000 */
[----:B------:R-:W-:Y:S01]  /*1410*/  UMOV UR14, 0x6dc9c883 ;  /* 0x6dc9c883000e7882 */ /* 0x000fe20000000000 */
[----:B------:R-:W-:Y:S01]  /*1420*/  UMOV UR15, 0x3fe45f30 ;  /* 0x3fe45f30000f7882 */ /* 0x000fe20000000000 */
[C---:B------:R-:W-:Y:S02]  /*1430*/  DSETP.GE.AND P0, PT, |R24|.reuse, 2.14748364800000000000e+09, PT ;  /* 0x41e000001800742a */ /* 0x040fe40003f06200 */
        /* <DEDUP_REMOVED lines=18> */
[----:B------:R-:W-:Y:S02]  /*1560*/  IMAD.MOV.U32 R28, RZ, RZ, R6 ;  /* 0x000000ffff1c7224 */ /* 0x000fe400078e0006 */
[----:B------:R-:W-:-:S07]  /*1570*/  IMAD.MOV.U32 R29, RZ, RZ, R7 ;  /* 0x000000ffff1d7224 */ /* 0x000fce00078e0007 */
.L_x_23:
[----:B------:R-:W-:Y:S05]  /*1580*/  BSYNC.RECONVERGENT B3 ;  /* 0x0000000000037941 */ /* 0x000fea0003800200 */
.L_x_22:
        /* <DEDUP_REMOVED lines=9> */
[----:B------:R-:W-:-:S02]  /*1620*/  DMUL R30, R28, R28 ;  /* 0x0000001c1c1e7228 */ /* 0x000fc40000000000 */
[----:B------:R-:W-:Y:S01]  /*1630*/  ISETP.NE.U32.AND P0, PT, R24, 0x1, PT ;  /* 0x000000011800780c */ /* 0x000fe20003f05070 */
[----:B------:R-:W-:Y:S01]  /*1640*/  IMAD.MOV.U32 R24, RZ, RZ, 0x20fd8164 ;  /* 0x20fd8164ff187424 */ /* 0x000fe200078e00ff */
[----:B------:R-:W-:Y:S02]  /*1650*/  DMUL R26, R16, R26 ;  /* 0x0000001a101a7228 */ /* 0x000fe40000000000 */
[----:B------:R-:W-:Y:S02]  /*1660*/  FSEL R25, -R25, 0.11223486810922622681, !P0 ;  /* 0x3de5db6519197808 */ /* 0x000fe40004000100 */
[----:B------:R-:W-:-:S06]  /*1670*/  FSEL R24, R24, -8.06006814911005101289e+34, !P0 ;  /* 0xf9785eba18187808 */ /* 0x000fcc0004000000 */
[----:B--2---:R-:W-:-:S08]  /*1680*/  DFMA R4, R30, R24, R4 ;  /* 0x000000181e04722b */ /* 0x004fd00000000004 */
        /* <DEDUP_REMOVED lines=9> */
[----:B------:R-:W-:-:S04]  /*1720*/  LOP3.LUT P0, RZ, R32, 0x2, RZ, 0xc0, !PT ;  /* 0x0000000220ff7812 */ /* 0x000fc8000780c0ff */
[----:B------:R-:W-:-:S10]  /*1730*/  DADD R4, RZ, -R6 ;  /* 0x00000000ff047229 */ /* 0x000fd40000000806 */
[----:B------:R-:W-:Y:S02]  /*1740*/  FSEL R4, R6, R4, !P0 ;  /* 0x0000000406047208 */ /* 0x000fe40004000000 */
[----:B------:R-:W-:-:S06]  /*1750*/  FSEL R5, R7, R5, !P0 ;  /* 0x0000000507057208 */ /* 0x000fcc0004000000 */
[----:B------:R-:W-:-:S11]  /*1760*/  DMUL R16, R16, R4 ;  /* 0x0000000410107228 */ /* 0x000fd60000000000 */
.L_x_13:
[----:B------:R-:W-:Y:S05]  /*1770*/  BSYNC.RECONVERGENT B2 ;  /* 0x0000000000027941 */ /* 0x000fea0003800200 */
.L_x_9:
[----:B------:R-:W0:Y:S01]  /*1780*/  LDC.64 R30, c[0x0][0x380] ;  /* 0x0000e000ff1e7b82 */ /* 0x000e220000000a00 */
[----:B------:R-:W-:Y:S01]  /*1790*/  ISETP.NE.AND P0, PT, R18, RZ, PT ;  /* 0x000000ff1200720c */ /* 0x000fe20003f05270 */
[----:B------:R-:W-:Y:S01]  /*17a0*/  BSSY.RECONVERGENT B2, `(.L_x_24) ;  /* 0x00000c2000027945 */ /* 0x000fe20003800200 */
[----:B0-----:R-:W-:-:S11]  /*17b0*/  IMAD.WIDE R30, R21, 0x10, R30 ;  /* 0x00000010151e7825 */ /* 0x001fd600078e021e */
[----:B------:R-:W-:Y:S05]  /*17c0*/  @!P0 BRA `(.L_x_25) ;  /* 0x0000000400808947 */ /* 0x000fea0003800000 */
[----:B------:R-:W2:Y:S01]  /*17d0*/  LDG.E.128 R4, desc[UR10][R30.64] ;  /* 0x0000000a1e047981 */ /* 0x000ea2000c1e1d00 */
[----:B------:R-:W-:Y:S01]  /*17e0*/  BSSY.RECONVERGENT B3, `(.L_x_26) ;  /* 0x0000058000037945 */ /* 0x000fe20003800200 */
[----:B--2---:R-:W-:Y:S02]  /*17f0*/  DMUL R28, R26, R6 ;  /* 0x000000061a1c7228 */ /* 0x004fe40000000000 */
[-C--:B------:R-:W-:Y:S02]  /*1800*/  DMUL R24, R16, R4.reuse ;  /* 0x0000000410187228 */ /* 0x080fe40000000000 */
[----:B------:R-:W-:Y:S02]  /*1810*/  DMUL R14, R26, R4 ;  /* 0x000000041a0e7228 */ /* 0x000fe40000000000 */
[----:B------:R-:W-:-:S04]  /*1820*/  DMUL R12, R16, R6 ;  /* 0x00000006100c7228 */ /* 0x000fc80000000000 */
[----:B------:R-:W-:-:S04]  /*1830*/  DADD R10, R28, R24 ;  /* 0x000000001c0a7229 */ /* 0x000fc80000000018 */
[----:B------:R-:W-:-:S04]  /*1840*/  DADD R8, R14, -R12 ;  /* 0x000000000e087229 */ /* 0x000fc8000000080c */
[----:B------:R-:W-:-:S06]  /*1850*/  DSETP.NAN.AND P0, PT, R10, R10, PT ;  /* 0x0000000a0a00722a */ /* 0x000fcc0003f08000 */
[----:B------:R-:W-:-:S14]  /*1860*/  DSETP.NUM.OR P0, PT, R8, R8, !P0 ;  /* 0x000000080800722a */ /* 0x000fdc0004707400 */
[----:B------:R-:W-:Y:S05]  /*1870*/  @P0 BRA `(.L_x_27) ;  /* 0x0000000400380947 */ /* 0x000fea0003800000 */
[----:B------:R-:W-:Y:S01]  /*1880*/  DSETP.NEU.AND P0, PT, |R26|, +INF , PT ;  /* 0x7ff000001a00742a */ /* 0x000fe20003f0d200 */
[----:B------:R-:W-:Y:S04]  /*1890*/  BSSY.RECONVERGENT B4, `(.L_x_28) ;  /* 0x000001a000047945 */ /* 0x000fe80003800200 */
[----:B------:R-:W-:Y:S01]  /*18a0*/  BSSY.RELIABLE B5, `(.L_x_29) ;  /* 0x0000009000057945 */ /* 0x000fe20003800100 */
[----:B------:R-:W-:Y:S02]  /*18b0*/  IMAD.MOV.U32 R30, RZ, RZ, 0x0 ;  /* 0x00000000ff1e7424 */ /* 0x000fe400078e00ff */
[----:B------:R-:W-:-:S06]  /*18c0*/  IMAD.MOV.U32 R31, RZ, RZ, 0x3ff00000 ;  /* 0x3ff00000ff1f7424 */ /* 0x000fcc00078e00ff */
[----:B------:R-:W-:Y:S05]  /*18d0*/  @!P0 BRA `(.L_x_30) ;  /* 0x0000000000148947 */ /* 0x000fea0003800000 */
[----:B------:R-:W-:Y:S01]  /*18e0*/  DSETP.NEU.AND P1, PT, |R16|, +INF , PT ;  /* 0x7ff000001000742a */ /* 0x000fe20003f2d200 */
[----:B------:R-:W-:-:S13]  /*18f0*/  PLOP3.LUT P0, PT, PT, PT, PT, 0x80, 0x8 ;  /* 0x000000000008781c */ /* 0x000fda0003f0f070 */
[----:B------:R-:W-:Y:S05]  /*1900*/  @P1 BREAK.RELIABLE B5 ;  /* 0x0000000000051942 */ /* 0x000fea0003800100 */
[----:B------:R-:W-:Y:S05]  /*1910*/  @P1 BRA `(.L_x_31) ;  /* 0x0000000000441947 */ /* 0x000fea0003800000 */
[----:B------:R-:W-:-:S07]  /*1920*/  CS2R R30, SRZ ;  /* 0x00000000001e7805 */ /* 0x000fce000001ff00 */
.L_x_30:
[----:B------:R-:W-:Y:S05]  /*1930*/  BSYNC.RELIABLE B5 ;  /* 0x0000000000057941 */ /* 0x000fea0003800100 */
.L_x_29:
[----:B------:R-:W-:Y:S01]  /*1940*/  DSETP.NEU.AND P3, PT, |R16|, +INF , PT ;  /* 0x7ff000001000742a */ /* 0x000fe20003f6d200 */
[----:B------:R-:W-:Y:S01]  /*1950*/  LOP3.LUT R27, R31, 0x80000000, R27, 0xb8, !PT ;  /* 0x800000001f1b7812 */ /* 0x000fe200078eb81b */
[----:B------:R-:W-:Y:S01]  /*1960*/  DSETP.NAN.AND P1, PT, R4, R4, PT ;  /* 0x000000040400722a */ /* 0x000fe20003f28000 */
[----:B------:R-:W-:Y:S01]  /*1970*/  LOP3.LUT R31, RZ, 0x80000000, R5, 0xb8, !PT ;  /* 0x80000000ff1f7812 */ /* 0x000fe200078eb805 */
[----:B------:R-:W-:Y:S01]  /*1980*/  DSETP.NAN.AND P2, PT, R6, R6, PT ;  /* 0x000000060600722a */ /* 0x000fe20003f48000 */
[----:B------:R-:W-:Y:S01]  /*1990*/  LOP3.LUT R33, RZ, 0x80000000, R7, 0xb8, !PT ;  /* 0x80000000ff217812 */ /* 0x000fe200078eb807 */
[----:B------:R-:W-:Y:S01]  /*19a0*/  IMAD.MOV.U32 R26, RZ, RZ, R30 ;  /* 0x000000ffff1a7224 */ /* 0x000fe200078e001e */
[----:B------:R-:W-:Y:S02]  /*19b0*/  FSEL R16, RZ, 1.875, P3 ;  /* 0x3ff00000ff107808 */ /* 0x000fe40001800000 */
[----:B------:R-:W-:Y:S02]  /*19c0*/  PLOP3.LUT P0, PT, PT, PT, PT, 0x8, 0x80 ;  /* 0x000000000080781c */ /* 0x000fe40003f0e170 */
[----:B------:R-:W-:Y:S01]  /*19d0*/  LOP3.LUT R17, R16, 0x80000000, R17, 0xb8, !PT ;  /* 0x8000000010117812 */ /* 0x000fe200078eb811 */
[----:B------:R-:W-:Y:S01]  /*19e0*/  IMAD.MOV.U32 R16, RZ, RZ, RZ ;  /* 0x000000ffff107224 */ /* 0x000fe200078e00ff */
[----:B------:R-:W-:-:S02]  /*19f0*/  FSEL R5, R5, R31, !P1 ;  /* 0x0000001f05057208 */ /* 0x000fc40004800000 */
[----:B------:R-:W-:Y:S02]  /*1a00*/  FSEL R4, R4, RZ, !P1 ;  /* 0x000000ff04047208 */ /* 0x000fe40004800000 */
[----:B------:R-:W-:Y:S02]  /*1a10*/  FSEL R7, R7, R33, !P2 ;  /* 0x0000002107077208 */ /* 0x000fe40005000000 */
[----:B------:R-:W-:-:S07]  /*1a20*/  FSEL R6, R6, RZ, !P2 ;  /* 0x000000ff06067208 */ /* 0x000fce0005000000 */
.L_x_31:
[----:B------:R-:W-:Y:S05]  /*1a30*/  BSYNC.RECONVERGENT B4 ;  /* 0x0000000000047941 */ /* 0x000fea0003800200 */
.L_x_28:
[----:B------:R-:W-:Y:S01]  /*1a40*/  DSETP.NEU.AND P1, PT, |R4|, +INF , PT ;  /* 0x7ff000000400742a */ /* 0x000fe20003f2d200 */
[----:B------:R-:W-:Y:S02]  /*1a50*/  IMAD.MOV.U32 R30, RZ, RZ, 0x0 ;  /* 0x00000000ff1e7424 */ /* 0x000fe400078e00ff */
[----:B------:R-:W-:-:S11]  /*1a60*/  IMAD.MOV.U32 R31, RZ, RZ, 0x3ff00000 ;  /* 0x3ff00000ff1f7424 */ /* 0x000fd600078e00ff */
[----:B------:R-:W-:Y:S05]  /*1a70*/  @!P1 BRA `(.L_x_32) ;  /* 0x00000000000c9947 */ /* 0x000fea0003800000 */
[----:B------:R-:W-:-:S14]  /*1a80*/  DSETP.NEU.AND P1, PT, |R6|, +INF , PT ;  /* 0x7ff000000600742a */ /* 0x000fdc0003f2d200 */
[----:B------:R-:W-:Y:S05]  /*1a90*/  @P1 BRA `(.L_x_33) ;  /* 0x0000000000401947 */ /* 0x000fea0003800000 */
[----:B------:R-:W-:-:S07]  /*1aa0*/  CS2R R30, SRZ ;  /* 0x00000000001e7805 */ /* 0x000fce000001ff00 */
.L_x_32:
[----:B------:R-:W-:Y:S01]  /*1ab0*/  DSETP.NEU.AND P2, PT, |R6|, +INF , PT ;  /* 0x7ff000000600742a */ /* 0x000fe20003f4d200 */
[----:B------:R-:W-:Y:S01]  /*1ac0*/  LOP3.LUT R9, RZ, 0x80000000, R27, 0xb8, !PT ;  /* 0x80000000ff097812 */ /* 0x000fe200078eb81b */
[----:B------:R-:W-:Y:S01]  /*1ad0*/  DSETP.NAN.AND P0, PT, R26, R26, PT ;  /* 0x0000001a1a00722a */ /* 0x000fe20003f08000 */
[----:B------:R-:W-:Y:S01]  /*1ae0*/  LOP3.LUT R11, RZ, 0x80000000, R17, 0xb8, !PT ;  /* 0x80000000ff0b7812 */ /* 0x000fe200078eb811 */
[----:B------:R-:W-:Y:S01]  /*1af0*/  DSETP.NAN.AND P1, PT, R16, R16, PT ;  /* 0x000000101000722a */ /* 0x000fe20003f28000 */
[----:B------:R-:W-:Y:S01]  /*1b00*/  LOP3.LUT R5, R31, 0x80000000, R5, 0xb8, !PT ;  /* 0x800000001f057812 */ /* 0x000fe200078eb805 */
[----:B------:R-:W-:Y:S01]  /*1b10*/  IMAD.MOV.U32 R4, RZ, RZ, R30 ;  /* 0x000000ffff047224 */ /* 0x000fe200078e001e */
[----:B------:R-:W-:Y:S02]  /*1b20*/  FSEL R6, RZ, 1.875, P2 ;  /* 0x3ff00000ff067808 */ /* 0x000fe40001000000 */
[----:B------:R-:W-:Y:S02]  /*1b30*/  FSEL R27, R27, R9, !P0 ;  /* 0x000000091b1b7208 */ /* 0x000fe40004000000 */
[----:B------:R-:W-:Y:S01]  /*1b40*/  LOP3.LUT R7, R6, 0x80000000, R7, 0xb8, !PT ;  /* 0x8000000006077812 */ /* 0x000fe200078eb807 */
[----:B------:R-:W-:Y:S01]  /*1b50*/  IMAD.MOV.U32 R6, RZ, RZ, RZ ;  /* 0x000000ffff067224 */ /* 0x000fe200078e00ff */
[----:B------:R-:W-:-:S02]  /*1b60*/  FSEL R26, R26, RZ, !P0 ;  /* 0x000000ff1a1a7208 */ /* 0x000fc40004000000 */
[----:B------:R-:W-:Y:S02]  /*1b70*/  FSEL R17, R17, R11, !P1 ;  /* 0x0000000b11117208 */ /* 0x000fe40004800000 */
[----:B------:R-:W-:Y:S01]  /*1b80*/  FSEL R16, R16, RZ, !P1 ;  /* 0x000000ff10107208 */ /* 0x000fe20004800000 */
[----:B------:R-:W-:Y:S06]  /*1b90*/  BRA `(.L_x_34) ;  /* 0x0000000000587947 */ /* 0x000fec0003800000 */
.L_x_33:
[----:B------:R-:W-:Y:S05]  /*1ba0*/  @!P0 BRA `(.L_x_34) ;  /* 0x0000000000548947 */ /* 0x000fea0003800000 */
[----:B------:R-:W-:Y:S02]  /*1bb0*/  DSETP.NEU.AND P0, PT, |R12|, +INF , PT ;  /* 0x7ff000000c00742a */ /* 0x000fe40003f0d200 */
[----:B------:R-:W-:-:S04]  /*1bc0*/  DSETP.NEU.AND P1, PT, |R24|, +INF , PT ;  /* 0x7ff000001800742a */ /* 0x000fc80003f2d200 */
[----:B------:R-:W-:-:S06]  /*1bd0*/  DSETP.NEU.AND P0, PT, |R14|, +INF , P0 ;  /* 0x7ff000000e00742a */ /* 0x000fcc000070d200 */
[----:B------:R-:W-:-:S14]  /*1be0*/  DSETP.NEU.AND P0, PT, |R28|, +INF , P0 ;  /* 0x7ff000001c00742a */ /* 0x000fdc000070d200 */
[----:B------:R-:W-:Y:S05]  /*1bf0*/  @P0 BRA P1, `(.L_x_27) ;  /* 0x0000000000580947 */ /* 0x000fea0000800000 */
[----:B------:R-:W-:Y:S01]  /*1c00*/  DSETP.NAN.AND P0, PT, R26, R26, PT ;  /* 0x0000001a1a00722a */ /* 0x000fe20003f08000 */
[----:B------:R-:W-:Y:S01]  /*1c10*/  LOP3.LUT R9, RZ, 0x80000000, R27, 0xb8, !PT ;  /* 0x80000000ff097812 */ /* 0x000fe200078eb81b */
[----:B------:R-:W-:Y:S01]  /*1c20*/  DSETP.NAN.AND P1, PT, R16, R16, PT ;  /* 0x000000101000722a */ /* 0x000fe20003f28000 */
[----:B------:R-:W-:Y:S01]  /*1c30*/  LOP3.LUT R11, RZ, 0x80000000, R5, 0xb8, !PT ;  /* 0x80000000ff0b7812 */ /* 0x000fe200078eb805 */
[----:B------:R-:W-:Y:S01]  /*1c40*/  DSETP.NAN.AND P2, PT, R6, R6, PT ;  /* 0x000000060600722a */ /* 0x000fe20003f48000 */
[----:B------:R-:W-:Y:S02]  /*1c50*/  LOP3.LUT R13, RZ, 0x80000000, R7, 0xb8, !PT ;  /* 0x80000000ff0d7812 */ /* 0x000fe400078eb807 */
[----:B------:R-:W-:Y:S02]  /*1c60*/  FSEL R27, R27, R9, !P0 ;  /* 0x000000091b1b7208 */ /* 0x000fe40004000000 */
[----:B------:R-:W-:Y:S01]  /*1c70*/  FSEL R26, R26, RZ, !P0 ;  /* 0x000000ff1a1a7208 */ /* 0x000fe20004000000 */
[----:B------:R-:W-:Y:S01]  /*1c80*/  DSETP.NAN.AND P0, PT, R4, R4, PT ;  /* 0x000000040400722a */ /* 0x000fe20003f08000 */
[----:B------:R-:W-:-:S02]  /*1c90*/  LOP3.LUT R9, RZ, 0x80000000, R17, 0xb8, !PT ;  /* 0x80000000ff097812 */ /* 0x000fc400078eb811 */
[----:B------:R-:W-:Y:S02]  /*1ca0*/  FSEL R16, R16, RZ, !P1 ;  /* 0x000000ff10107208 */ /* 0x000fe40004800000 */
[----:B------:R-:W-:Y:S02]  /*1cb0*/  FSEL R17, R17, R9, !P1 ;  /* 0x0000000911117208 */ /* 0x000fe40004800000 */
[----:B------:R-:W-:Y:S02]  /*1cc0*/  FSEL R5, R5, R11, !P0 ;  /* 0x0000000b05057208 */ /* 0x000fe40004000000 */
[----:B------:R-:W-:Y:S02]  /*1cd0*/  FSEL R4, R4, RZ, !P0 ;  /* 0x000000ff04047208 */ /* 0x000fe40004000000 */
[----:B------:R-:W-:Y:S02]  /*1ce0*/  FSEL R7, R7, R13, !P2 ;  /* 0x0000000d07077208 */ /* 0x000fe40005000000 */
[----:B------:R-:W-:-:S07]  /*1cf0*/  FSEL R6, R6, RZ, !P2 ;  /* 0x000000ff06067208 */ /* 0x000fce0005000000 */
.L_x_34:
[C---:B------:R-:W-:Y:S02]  /*1d00*/  DMUL R8, R6.reuse, R16 ;  /* 0x0000001006087228 */ /* 0x040fe40000000000 */
[----:B------:R-:W-:-:S06]  /*1d10*/  DMUL R6, R6, R26 ;  /* 0x0000001a06067228 */ /* 0x000fcc0000000000 */
[C---:B------:R-:W-:Y:S02]  /*1d20*/  DFMA R8, R4.reuse, R26, -R8 ;  /* 0x0000001a0408722b */ /* 0x040fe40000000808 */
[----:B------:R-:W-:-:S06]  /*1d30*/  DFMA R6, R4, R16, R6 ;  /* 0x000000100406722b */ /* 0x000fcc0000000006 */
[----:B------:R-:W-:Y:S02]  /*1d40*/  DMUL R8, R8, +INF ;  /* 0x7ff0000008087828 */ /* 0x000fe40000000000 */
[----:B------:R-:W-:-:S11]  /*1d50*/  DMUL R10, R6, +INF ;  /* 0x7ff00000060a7828 */ /* 0x000fd60000000000 */
.L_x_27:
[----:B------:R-:W-:Y:S05]  /*1d60*/  BSYNC.RECONVERGENT B3 ;  /* 0x0000000000037941 */ /* 0x000fea0003800200 */
.L_x_26:
[----:B------:R-:W-:-:S04]  /*1d70*/  LEA R12, P0, R19, UR4, 0x4 ;  /* 0x00000004130c7c11 */ /* 0x000fc8000f8020ff */
[----:B------:R-:W-:-:S05]  /*1d80*/  LEA.HI.X R13, R19, UR5, R0, 0x4, P0 ;  /* 0x00000005130d7c11 */ /* 0x000fca00080f2400 */
[----:B------:R-:W2:Y:S02]  /*1d90*/  LDG.E.128 R4, desc[UR10][R12.64] ;  /* 0x0000000a0c047981 */ /* 0x000ea4000c1e1d00 */
[----:B--2---:R-:W-:Y:S02]  /*1da0*/  DADD R4, R4, -R8 ;  /* 0x0000000004047229 */ /* 0x004fe40000000808 */
[----:B------:R-:W-:Y:S01]  /*1db0*/  DADD R6, R6, -R10 ;  /* 0x0000000006067229 */ /* 0x000fe2000000080a */
[----:B------:R-:W-:Y:S10]  /*1dc0*/  BRA `(.L_x_35) ;  /* 0x00000004007c7947 */ /* 0x000ff40003800000 */
.L_x_25:
[----:B------:R-:W-:-:S04]  /*1dd0*/  LEA R4, P0, R19, UR4, 0x4 ;  /* 0x0000000413047c11 */ /* 0x000fc8000f8020ff */
[----:B------:R-:W-:-:S06]  /*1de0*/  LEA.HI.X R5, R19, UR5, R0, 0x4, P0 ;  /* 0x0000000513057c11 */ /* 0x000fcc00080f2400 */
        /* <DEDUP_REMOVED lines=22> */
.L_x_40:
[----:B------:R-:W-:Y:S05]  /*1f50*/  BSYNC.RELIABLE B5 ;  /* 0x0000000000057941 */ /* 0x000fea0003800100 */
.L_x_39:
        /* <DEDUP_REMOVED lines=15> */
.L_x_41:
[----:B------:R-:W-:Y:S05]  /*2050*/  BSYNC.RECONVERGENT B4 ;  /* 0x0000000000047941 */ /* 0x000fea0003800200 */
.L_x_38:
[----:B------:R-:W-:Y:S01]  /*2060*/  DSETP.NEU.AND P1, PT, |R4|, +INF , PT ;  /* 0x7ff000000400742a */ /* 0x000fe20003f2d200 */
[----:B------:R-:W-:Y:S02]  /*2070*/  IMAD.MOV.U32 R28, RZ, RZ, 0x0 ;  /* 0x00000000ff1c7424 */ /* 0x000fe400078e00ff */
[----:B------:R-:W-:-:S11]  /*2080*/  IMAD.MOV.U32 R29, RZ, RZ, 0x3ff00000 ;  /* 0x3ff00000ff1d7424 */ /* 0x000fd600078e00ff */
[----:B------:R-:W-:Y:S05]  /*2090*/  @!P1 BRA `(.L_x_42) ;  /* 0x00000000000c9947 */ /* 0x000fea0003800000 */
[----:B------:R-:W-:-:S14]  /*20a0*/  DSETP.NEU.AND P1, PT, |R6|, +INF , PT ;  /* 0x7ff000000600742a */ /* 0x000fdc0003f2d200 */
[----:B------:R-:W-:Y:S05]  /*20b0*/  @P1 BRA `(.L_x_43) ;  /* 0x0000000000401947 */ /* 0x000fea0003800000 */
[----:B------:R-:W-:-:S07]  /*20c0*/  CS2R R28, SRZ ;  /* 0x00000000001c7805 */ /* 0x000fce000001ff00 */
.L_x_42:
        /* <DEDUP_REMOVED lines=15> */
.L_x_43:
        /* <DEDUP_REMOVED lines=22> */
.L_x_44:
[C---:B------:R-:W-:Y:S02]  /*2320*/  DMUL R8, R6.reuse, R16 ;  /* 0x0000001006087228 */ /* 0x040fe40000000000 */
[----:B------:R-:W-:-:S06]  /*2330*/  DMUL R6, R6, R26 ;  /* 0x0000001a06067228 */ /* 0x000fcc0000000000 */
[C---:B------:R-:W-:Y:S02]  /*2340*/  DFMA R8, R4.reuse, R26, -R8 ;  /* 0x0000001a0408722b */ /* 0x040fe40000000808 */
[----:B------:R-:W-:-:S06]  /*2350*/  DFMA R6, R4, R16, R6 ;  /* 0x000000100406722b */ /* 0x000fcc0000000006 */
[----:B------:R-:W-:Y:S02]  /*2360*/  DMUL R10, R8, +INF ;  /* 0x7ff00000080a7828 */ /* 0x000fe40000000000 */
[----:B------:R-:W-:-:S11]  /*2370*/  DMUL R8, R6, +INF ;  /* 0x7ff0000006087828 */ /* 0x000fd60000000000 */
.L_x_37:
[----:B------:R-:W-:Y:S05]  /*2380*/  BSYNC.RECONVERGENT B3 ;  /* 0x0000000000037941 */ /* 0x000fea0003800200 */
.L_x_36:
[----:B------:R-:W2:Y:S02]  /*2390*/  LDG.E.128 R4, desc[UR10][R30.64] ;  /* 0x0000000a1e047981 */ /* 0x000ea4000c1e1d00 */
[----:B--2---:R-:W-:Y:S02]  /*23a0*/  DADD R4, R4, R10 ;  /* 0x0000000004047229 */ /* 0x004fe4000000000a */
[----:B------:R-:W-:-:S11]  /*23b0*/  DADD R6, R6, R8 ;  /* 0x0000000006067229 */ /* 0x000fd60000000008 */
.L_x_35:
[----:B------:R-:W-:Y:S05]  /*23c0*/  BSYNC.RECONVERGENT B2 ;  /* 0x0000000000027941 */ /* 0x000fea0003800200 */
.L_x_24:
[----:B------:R-:W0:Y:S02]  /*23d0*/  LDC.64 R8, c[0x0][0x398] ;  /* 0x0000e600ff087b82 */ /* 0x000e240000000a00 */
[----:B0-----:R-:W-:-:S05]  /*23e0*/  IMAD.WIDE R8, R21, 0x10, R8 ;  /* 0x0000001015087825 */ /* 0x001fca00078e0208 */
[----:B------:R0:W-:Y:S02]  /*23f0*/  STG.E.128 desc[UR10][R8.64], R4 ;  /* 0x0000000408007986 */ /* 0x0001e4000c101d0a */
.L_x_2:
[----:B-12---:R-:W-:Y:S05]  /*2400*/  BSYNC.RECONVERGENT B0 ;  /* 0x0000000000007941 */ /* 0x006fea0003800200 */
.L_x_1:
[----:B------:R-:W-:-:S05]  /*2410*/  VIADD R21, R21, 0x1 ;  /* 0x0000000115157836 */ /* 0x000fca0000000000 */
[----:B------:R-:W-:-:S13]  /*2420*/  ISETP.GE.AND P0, PT, R21, R22, PT ;  /* 0x000000161500720c */ /* 0x000fda0003f06270 */
[----:B------:R-:W-:Y:S05]  /*2430*/  @!P0 BRA `(.L_x_45) ;  /* 0xffffffdc00588947 */ /* 0x000fea000383ffff */
[----:B------:R-:W-:Y:S05]  /*2440*/  BSYNC.RECONVERGENT B1 ;  /* 0x0000000000017941 */ /* 0x000fea0003800200 */
.L_x_0:
[----:B------:R-:W-:-:S06]  /*2450*/  RPCMOV.32 Rpc.LO, R2 ;  /* 0x0000000200007352 */ /* 0x000fcc0000000000 */
[----:B------:R-:W-:-:S05]  /*2460*/  CS2R.32 R2, SR_CgaSize ;  /* 0x0000000000027805 */ /* 0x000fca0000008a00 */
[----:B------:R-:W-:-:S05]  /*2470*/  IMAD R2, R2, -0xa0, RZ ;  /* 0xffffff6002027824 */ /* 0x000fca00078e02ff */
[----:B------:R-:W-:Y:S02]  /*2480*/  R2UR UR15, R2 ;  /* 0x00000000020f72ca */ /* 0x000fe400000e0000 */
[----:B------:R-:W-:-:S12]  /*2490*/  RPCMOV.32 R2, Rpc.LO ;  /* 0x0000000000027353 */ /* 0x000fd80000000000 */
[----:B------:R-:W1:Y:S01]  /*24a0*/  LDCU UR15, c[0x0][UR15+0x258] ;  /* 0x00004b000f0f77ac */ /* 0x000e620008000800 */
[----:B------:R-:W-:-:S06]  /*24b0*/  RPCMOV.32 Rpc.LO, R2 ;  /* 0x0000000200007352 */ /* 0x000fcc0000000000 */
[----:B------:R-:W-:-:S05]  /*24c0*/  CS2R.32 R2, SR_CgaSize ;  /* 0x0000000000027805 */ /* 0x000fca0000008a00 */
[----:B------:R-:W-:-:S05]  /*24d0*/  IMAD R2, R2, -0xa0, RZ ;  /* 0xffffff6002027824 */ /* 0x000fca00078e02ff */
[----:B------:R-:W-:Y:S02]  /*24e0*/  R2UR UR14, R2 ;  /* 0x00000000020e72ca */ /* 0x000fe400000e0000 */
[----:B------:R-:W-:-:S12]  /*24f0*/  RPCMOV.32 R2, Rpc.LO ;  /* 0x0000000000027353 */ /* 0x000fd80000000000 */
[----:B------:R-:W2:Y:S01]  /*2500*/  LDCU UR14, c[0x0][UR14+0x254] ;  /* 0x00004a800e0e77ac */ /* 0x000ea20008000800 */
[----:B-1----:R-:W-:-:S04]  /*2510*/  UISETP.NE.U32.AND UP0, UPT, UR15, URZ, UPT ;  /* 0x000000ff0f00728c */ /* 0x002fc8000bf05070 */
[----:B--2---:R-:W-:-:S09]  /*2520*/  UISETP.NE.AND.EX UP0, UPT, UR14, URZ, UPT, UP0 ;  /* 0x000000ff0e00728c */ /* 0x004fd2000bf05300 */
[----:B------:R-:W-:Y:S05]  /*2530*/  BRA.U UP0, `(.L_x_46) ;  /* 0x0000000100047547 */ /* 0x000fea000b800000 */
[----:B------:R-:W-:Y:S05]  /*2540*/  BPT.TRAP 0x1 ;  /* 0x000000040000795c */ /* 0x000fea0000300000 */
.L_x_46:
[----:B0-----:R-:W0:Y:S01]  /*2550*/  S2R R5, SR_TID.X ;  /* 0x0000000000057919 */ /* 0x001e220000002100 */
[----:B------:R-:W1:Y:S01]  /*2560*/  LDC R2, c[0x0][0x394] ;  /* 0x0000e500ff027b82 */ /* 0x000e620000000800 */
[----:B------:R-:W0:Y:S01]  /*2570*/  S2R R0, SR_TID.Y ;  /* 0x0000000000007919 */ /* 0x000e220000002200 */
[----:B------:R-:W2:Y:S06]  /*2580*/  S2R R3, SR_TID.Z ;  /* 0x0000000000037919 */ /* 0x000eac0000002300 */
[----:B------:R-:W-:Y:S01]  /*2590*/  BAR.SYNC.DEFER_BLOCKING 0x0 ;  /* 0x0000000000007b1d */ /* 0x000fe20000010000 */
[----:B-1----:R-:W-:Y:S01]  /*25a0*/  ISETP.GE.AND P1, PT, R2, 0x1, PT ;  /* 0x000000010200780c */ /* 0x002fe20003f26270 */
[----:B0-----:R-:W-:-:S05]  /*25b0*/  IMAD.IADD R0, R5, 0x1, R0 ;  /* 0x0000000105007824 */ /* 0x001fca00078e0200 */
[----:B--2---:R-:W-:-:S13]  /*25c0*/  LOP3.LUT P0, RZ, R0, R3, RZ, 0xfc, !PT ;  /* 0x0000000300ff7212 */ /* 0x004fda000780fcff */
[----:B------:R-:W-:Y:S05]  /*25d0*/  @P0 BRA `(.L_x_47) ;  /* 0x0000000000900947 */ /* 0x000fea0003800000 */
[----:B------:R-:W0:Y:S01]  /*25e0*/  LDCU UR4, c[0x0][0x370] ;  /* 0x00006e00ff0477ac */ /* 0x000e220008000800 */
[----:B------:R-:W1:Y:S01]  /*25f0*/  S2UR UR7, SR_CTAID.Y ;  /* 0x00000000000779c3 */ /* 0x000e620000002600 */
[----:B------:R-:W2:Y:S01]  /*2600*/  S2R R3, SR_LANEID ;  /* 0x0000000000037919 */ /* 0x000ea20000000000 */
[----:B------:R-:W-:Y:S01]  /*2610*/  IMAD.U32 R2, RZ, RZ, UR15 ;  /* 0x0000000fff027e24 */ /* 0x000fe2000f8e00ff */
[----:B------:R-:W3:Y:S01]  /*2620*/  LDCU UR5, c[0x0][0x374] ;  /* 0x00006e80ff0577ac */ /* 0x000ee20008000800 */
[----:B------:R-:W4:Y:S04]  /*2630*/  LDCU UR6, c[0x0][0x378] ;  /* 0x00006f00ff0677ac */ /* 0x000f280008000800 */
[----:B------:R-:W5:Y:S01]  /*2640*/  S2UR UR8, SR_CTAID.Z ;  /* 0x00000000000879c3 */ /* 0x000f620000002700 */
[----:B------:R-:W-:-:S02]  /*2650*/  VOTEU.ANY UR13, UPT, PT ;  /* 0x00000000000d7886 */ /* 0x000fc400038e0100 */
[----:B------:R-:W2:Y:S01]  /*2660*/  FLO.U32 R4, UR13 ;  /* 0x0000000d00047d00 */ /* 0x000ea200080e0000 */
[----:B0-----:R-:W-:-:S07]  /*2670*/  UIADD3 UR9, UPT, UPT, URZ, -UR4, URZ ;  /* 0x80000004ff097290 */ /* 0x001fce000fffe0ff */
[----:B------:R-:W0:Y:S01]  /*2680*/  POPC R0, UR13 ;  /* 0x0000000d00007d09 */ /* 0x000e220008000000 */
[----:B-1----:R-:W-:-:S03]  /*2690*/  UIADD3 UR4, UPT, UPT, UR12, UR7, URZ ;  /* 0x000000070c047290 */ /* 0x002fc6000fffe0ff */
[----:B------:R-:W-:Y:S02]  /*26a0*/  UMOV UR7, UR9 ;  /* 0x0000000900077c82 */ /* 0x000fe40008000000 */
[----:B---3--:R-:W-:Y:S02]  /*26b0*/  UIMAD UR5, UR7, UR5, URZ ;  /* 0x00000005070572a4 */ /* 0x008fe4000f8e02ff */
[----:B-----5:R-:W-:Y:S01]  /*26c0*/  UIADD3 UR8, UPT, UPT, -UR8, URZ, URZ ;  /* 0x000000ff08087290 */ /* 0x020fe2000fffe1ff */
[----:B--2---:R-:W-:Y:S01]  /*26d0*/  ISETP.EQ.U32.AND P0, PT, R4, R3, PT ;  /* 0x000000030400720c */ /* 0x004fe20003f02070 */
[----:B------:R-:W-:Y:S02]  /*26e0*/  IMAD.U32 R3, RZ, RZ, UR14 ;  /* 0x0000000eff037e24 */ /* 0x000fe4000f8e00ff */
[----:B------:R-:W-:Y:S02]  /*26f0*/  UISETP.NE.AND UP0, UPT, UR4, UR8, UPT ;  /* 0x000000080400728c */ /* 0x000fe4000bf05270 */
[----:B----4-:R-:W-:-:S04]  /*2700*/  UIMAD UR4, UR6, UR5, -0x7fffffff ;  /* 0x80000001060474a4 */ /* 0x010fc8000f8e0205 */
[----:B------:R-:W-:-:S06]  /*2710*/  USEL UR4, UR4, 0x1, !UP0 ;  /* 0x0000000104047887 */ /* 0x000fcc000c000000 */
[----:B0-----:R-:W-:Y:S01]  /*2720*/  IMAD R5, R0, UR4, RZ ;  /* 0x0000000400057c24 */ /* 0x001fe2000f8e02ff */
[----:B------:R-:W-:Y:S06]  /*2730*/  @P0 MEMBAR.ALL.GPU ;  /* 0x0000000000000992 */ /* 0x000fec000000a000 */
[----:B------:R-:W-:-:S00]  /*2740*/  @P0 ERRBAR ;  /* 0x00000000000009ab */ /* 0x000fc00000000000 */
[----:B------:R-:W-:Y:S06]  /*2750*/  @P0 CGAERRBAR ;  /* 0x00000000000005ab */ /* 0x000fec0000000000 */
[----:B------:R-:W2:Y:S01]  /*2760*/  @P0 ATOM.E.ADD.STRONG.GPU PT, R5, desc[UR10][R2.64+0x4], R5 ;  /* 0x800004050205098a */ /* 0x000ea200081ef10a */
[----:B------:R-:W0:Y:S02]  /*2770*/  S2R R6, SR_LTMASK ;  /* 0x0000000000067919 */ /* 0x000e240000003900 */
[----:B0-----:R-:W-:-:S04]  /*2780*/  LOP3.LUT R6, R6, UR13, RZ, 0xc0, !PT ;  /* 0x0000000d06067c12 */ /* 0x001fc8000f8ec0ff */
[----:B------:R-:W0:Y:S01]  /*2790*/  POPC R7, R6 ;  /* 0x0000000600077309 */ /* 0x000e220000000000 */
[----:B--2---:R-:W0:Y:S02]  /*27a0*/  SHFL.IDX PT, R0, R5, R4, 0x1f ;  /* 0x00001f0405007589 */ /* 0x004e2400000e0000 */
[----:B0-----:R-:W-:-:S07]  /*27b0*/  IMAD R0, R7, UR4, R0 ;  /* 0x0000000407007c24 */ /* 0x001fce000f8e0200 */
.L_x_48:
[----:B------:R-:W2:Y:S04]  /*27c0*/  LD.E.STRONG.GPU R5, desc[UR10][R2.64+0x4] ;  /* 0x0000040a02057980 */ /* 0x000ea8000c10f900 */
[----:B--2---:R-:W-:Y:S01]  /*27d0*/  CCTL.IVALL ;  /* 0x00000000ff00798f */ /* 0x004fe20002000000 */
[----:B------:R-:W-:Y:S05]  /*27e0*/  YIELD ;  /* 0x0000000000007946 */ /* 0x000fea0003800000 */
[----:B------:R-:W-:-:S04]  /*27f0*/  LOP3.LUT R5, R5, R0, RZ, 0x3c, !PT ;  /* 0x0000000005057212 */ /* 0x000fc800078e3cff */
[----:B------:R-:W-:-:S13]  /*2800*/  ISETP.GT.AND P0, PT, R5, -0x1, PT ;  /* 0xffffffff0500780c */ /* 0x000fda0003f04270 */
[----:B------:R-:W-:Y:S05]  /*2810*/  @P0 BRA `(.L_x_48) ;  /* 0xfffffffc00e80947 */ /* 0x000fea000383ffff */
.L_x_47:
[----:B------:R-:W-:Y:S05]  /*2820*/  WARPSYNC.ALL ;  /* 0x0000000000007948 */ /* 0x000fea0003800000 */
[----:B------:R-:W-:Y:S06]  /*2830*/  BAR.SYNC.DEFER_BLOCKING 0x0 ;  /* 0x0000000000007b1d */ /* 0x000fec0000010000 */
[----:B------:R-:W-:Y:S05]  /*2840*/  @!P1 EXIT ;  /* 0x000000000000994d */ /* 0x000fea0003800000 */
[C---:B------:R-:W-:Y:S01]  /*2850*/  VIADDMNMX R0, R23.reuse, 0x1, R22, !PT ;  /* 0x0000000117007846 */ /* 0x040fe20007800116 */
[----:B------:R-:W-:Y:S04]  /*2860*/  BSSY.RECONVERGENT B0, `(.L_x_49) ;  /* 0x0000011000007945 */ /* 0x000fe80003800200 */
[----:B------:R-:W-:Y:S02]  /*2870*/  IMAD.IADD R2, R0, 0x1, -R23 ;  /* 0x0000000100027824 */ /* 0x000fe400078e0a17 */
[----:B------:R-:W-:-:S03]  /*2880*/  IMAD.IADD R0, R23, 0x1, -R0 ;  /* 0x0000000117007824 */ /* 0x000fc600078e0a00 */
[----:B------:R-:W-:Y:S02]  /*2890*/  LOP3.LUT P0, R2, R2, 0x3, RZ, 0xc0, !PT ;  /* 0x0000000302027812 */ /* 0x000fe4000780c0ff */
[----:B------:R-:W-:-:S11]  /*28a0*/  ISETP.GT.U32.AND P1, PT, R0, -0x4, PT ;  /* 0xfffffffc0000780c */ /* 0x000fd60003f24070 */
[----:B------:R-:W-:Y:S05]  /*28b0*/  @!P0 BRA `(.L_x_50) ;  /* 0x00000000002c8947 */ /* 0x000fea0003800000 */
[----:B------:R-:W0:Y:S01]  /*28c0*/  LDC.64 R12, c[0x0][0x380] ;  /* 0x0000e000ff0c7b82 */ /* 0x000e220000000a00 */
[----:B------:R-:W-:-:S07]  /*28d0*/  IMAD.MOV R0, RZ, RZ, -R2 ;  /* 0x000000ffff007224 */ /* 0x000fce00078e0a02 */
[----:B------:R-:W1:Y:S02]  /*28e0*/  LDC.64 R6, c[0x0][0x398] ;  /* 0x0000e600ff067b82 */ /* 0x000e640000000a00 */
.L_x_51:
[----:B-1----:R-:W-:-:S05]  /*28f0*/  IMAD.WIDE R2, R23, 0x10, R6 ;  /* 0x0000001017027825 */ /* 0x002fca00078e0206 */
[----:B--2---:R-:W2:Y:S01]  /*2900*/  LDG.E.128 R8, desc[UR10][R2.64] ;  /* 0x0000000a02087981 */ /* 0x004ea2000c1e1d00 */
[----:B0-----:R-:W-:-:S04]  /*2910*/  IMAD.WIDE R4, R23, 0x10, R12 ;  /* 0x0000001017047825 */ /* 0x001fc800078e020c */
[----:B------:R-:W-:Y:S02]  /*2920*/  VIADD R0, R0, 0x1 ;  /* 0x0000000100007836 */ /* 0x000fe40000000000 */
[----:B------:R-:W-:-:S03]  /*2930*/  VIADD R23, R23, 0x1 ;  /* 0x0000000117177836 */ /* 0x000fc60000000000 */
[----:B------:R-:W-:Y:S01]  /*2940*/  ISETP.NE.AND P0, PT, R0, RZ, PT ;  /* 0x000000ff0000720c */ /* 0x000fe20003f05270 */
[----:B--2---:R2:W-:-:S12]  /*2950*/  STG.E.128 desc[UR10][R4.64], R8 ;  /* 0x0000000804007986 */ /* 0x0045d8000c101d0a */
[----:B------:R-:W-:Y:S05]  /*2960*/  @P0 BRA `(.L_x_51) ;  /* 0xfffffffc00e00947 */ /* 0x000fea000383ffff */
.L_x_50:
[----:B------:R-:W-:Y:S05]  /*2970*/  BSYNC.RECONVERGENT B0 ;  /* 0x0000000000007941 */ /* 0x000fea0003800200 */
.L_x_49:
[----:B------:R-:W-:Y:S05]  /*2980*/  @P1 EXIT ;  /* 0x000000000000194d */ /* 0x000fea0003800000 */
[----:B------:R-:W0:Y:S01]  /*2990*/  LDCU.64 UR6, c[0x0][0x380] ;  /* 0x00007000ff0677ac */ /* 0x000e220008000a00 */
[----:B------:R-:W1:Y:S01]  /*29a0*/  LDCU.64 UR4, c[0x0][0x398] ;  /* 0x00007300ff0477ac */ /* 0x000e620008000a00 */
[----:B0-----:R-:W-:Y:S02]  /*29b0*/  UIADD3 UR6, UP0, UPT, UR6, 0x20, URZ ;  /* 0x0000002006067890 */ /* 0x001fe4000ff1e0ff */
[----:B-1----:R-:W-:Y:S02]  /*29c0*/  UIADD3 UR4, UP1, UPT, UR4, 0x20, URZ ;  /* 0x0000002004047890 */ /* 0x002fe4000ff3e0ff */
[----:B------:R-:W-:Y:S02]  /*29d0*/  UIADD3.X UR7, UPT, UPT, URZ, UR7, URZ, UP0, !UPT ;  /* 0x00000007ff077290 */ /* 0x000fe400087fe4ff */
[----:B------:R-:W-:-:S12]  /*29e0*/  UIADD3.X UR5, UPT, UPT, URZ, UR5, URZ, UP1, !UPT ;  /* 0x00000005ff057290 */ /* 0x000fd80008ffe4ff */
.L_x_52:
[----:B--2---:R-:W-:Y:S02]  /*29f0*/  IMAD.U32 R4, RZ, RZ, UR4 ;  /* 0x00000004ff047e24 */ /* 0x004fe4000f8e00ff */
[----:B------:R-:W-:Y:S02]  /*2a00*/  IMAD.U32 R5, RZ, RZ, UR5 ;  /* 0x00000005ff057e24 */ /* 0x000fe4000f8e00ff */
[----:B------:R-:W-:-:S05]  /*2a10*/  IMAD.WIDE R4, R23, 0x10, R4 ;  /* 0x0000001017047825 */ /* 0x000fca00078e0204 */
[----:B0-----:R-:W2:Y:S01]  /*2a20*/  LDG.E.128 R8, desc[UR10][R4.64+-0x20] ;  /* 0xffffe00a04087981 */ /* 0x001ea2000c1e1d00 */
[----:B------:R-:W-:Y:S02]  /*2a30*/  IMAD.U32 R2, RZ, RZ, UR6 ;  /* 0x00000006ff027e24 */ /* 0x000fe4000f8e00ff */
[----:B------:R-:W-:Y:S02]  /*2a40*/  IMAD.U32 R3, RZ, RZ, UR7 ;  /* 0x00000007ff037e24 */ /* 0x000fe4000f8e00ff */
[----:B------:R-:W-:-:S05]  /*2a50*/  IMAD.WIDE R2, R23, 0x10, R2 ;  /* 0x0000001017027825 */ /* 0x000fca00078e0202 */
[----:B--2---:R0:W-:Y:S04]  /*2a60*/  STG.E.128 desc[UR10][R2.64+-0x20], R8 ;  /* 0xffffe00802007986 */ /* 0x0041e8000c101d0a */
[----:B------:R-:W2:Y:S04]  /*2a70*/  LDG.E.128 R12, desc[UR10][R4.64+-0x10] ;  /* 0xfffff00a040c7981 */ /* 0x000ea8000c1e1d00 */
[----:B--2---:R0:W-:Y:S04]  /*2a80*/  STG.E.128 desc[UR10][R2.64+-0x10], R12 ;  /* 0xfffff00c02007986 */ /* 0x0041e8000c101d0a */
[----:B------:R-:W2:Y:S04]  /*2a90*/  LDG.E.128 R16, desc[UR10][R4.64] ;  /* 0x0000000a04107981 */ /* 0x000ea8000c1e1d00 */
[----:B--2---:R0:W-:Y:S04]  /*2aa0*/  STG.E.128 desc[UR10][R2.64], R16 ;  /* 0x0000001002007986 */ /* 0x0041e8000c101d0a */
[----:B------:R-:W2:Y:S01]  /*2ab0*/  LDG.E.128 R24, desc[UR10][R4.64+0x10] ;  /* 0x0000100a04187981 */ /* 0x000ea2000c1e1d00 */
[----:B------:R-:W-:-:S05]  /*2ac0*/  VIADD R23, R23, 0x4 ;  /* 0x0000000417177836 */ /* 0x000fca0000000000 */
[----:B------:R-:W-:Y:S01]  /*2ad0*/  ISETP.GE.AND P0, PT, R23, R22, PT ;  /* 0x000000161700720c */ /* 0x000fe20003f06270 */
[----:B--2---:R0:W-:-:S12]  /*2ae0*/  STG.E.128 desc[UR10][R2.64+0x10], R24 ;  /* 0x0000101802007986 */ /* 0x0041d8000c101d0a */
[----:B------:R-:W-:Y:S05]  /*2af0*/  @!P0 BRA `(.L_x_52) ;  /* 0xfffffffc00bc8947 */ /* 0x000fea000383ffff */
[----:B------:R-:W-:Y:S05]  /*2b00*/  EXIT ;  /* 0x000000000000794d */ /* 0x000fea0003800000 */
        .weak           $__internal_0_$__cuda_sm20_div_rn_f64_full
        .type           $__internal_0_$__cuda_sm20_div_rn_f64_full,@function
        .size           $__internal_0_$__cuda_sm20_div_rn_f64_full,($__internal_1_$__cuda_sm20_rem_u64 - $__internal_0_$__cuda_sm20_div_rn_f64_full)
$__internal_0_$__cuda_sm20_div_rn_f64_full:
[C---:B------:R-:W-:Y:S01]  /*2b10*/  FSETP.GEU.AND P0, PT, |R33|.reuse, 1.469367938527859385e-39, PT ;  /* 0x001000002100780b */ /* 0x040fe20003f0e200 */
[--C-:B------:R-:W-:Y:S01]  /*2b20*/  IMAD.MOV.U32 R10, RZ, RZ, R32.reuse ;  /* 0x000000ffff0a7224 */ /* 0x100fe200078e0020 */
[----:B------:R-:W-:Y:S01]  /*2b30*/  LOP3.LUT R8, R33, 0x800fffff, RZ, 0xc0, !PT ;  /* 0x800fffff21087812 */ /* 0x000fe200078ec0ff */
[----:B------:R-:W-:Y:S01]  /*2b40*/  IMAD.MOV.U32 R11, RZ, RZ, R33 ;  /* 0x000000ffff0b7224 */ /* 0x000fe200078e0021 */
[C---:B------:R-:W-:Y:S01]  /*2b50*/  FSETP.GEU.AND P2, PT, |R13|.reuse, 1.469367938527859385e-39, PT ;  /* 0x001000000d00780b */ /* 0x040fe20003f4e200 */
[----:B------:R-:W-:Y:S01]  /*2b60*/  IMAD.MOV.U32 R14, RZ, RZ, 0x1 ;  /* 0x00000001ff0e7424 */ /* 0x000fe200078e00ff */
[----:B------:R-:W-:Y:S01]  /*2b70*/  LOP3.LUT R9, R8, 0x3ff00000, RZ, 0xfc, !PT ;  /* 0x3ff0000008097812 */ /* 0x000fe200078efcff */
[----:B------:R-:W-:Y:S01]  /*2b80*/  IMAD.MOV.U32 R8, RZ, RZ, R32 ;  /* 0x000000ffff087224 */ /* 0x000fe200078e0020 */
[----:B------:R-:W-:Y:S01]  /*2b90*/  LOP3.LUT R5, R13, 0x7ff00000, RZ, 0xc0, !PT ;  /* 0x7ff000000d057812 */ /* 0x000fe200078ec0ff */
[----:B------:R-:W-:Y:S01]  /*2ba0*/  BSSY.RECONVERGENT B3, `(.L_x_53) ;  /* 0x0000050000037945 */ /* 0x000fe20003800200 */
[----:B------:R-:W-:-:S03]  /*2bb0*/  LOP3.LUT R32, R33, 0x7ff00000, RZ, 0xc0, !PT ;  /* 0x7ff0000021207812 */ /* 0x000fc600078ec0ff */
[----:B------:R-:W-:Y:S01]  /*2bc0*/  @!P0 DMUL R8, R10, 8.98846567431157953865e+307 ;  /* 0x7fe000000a088828 */ /* 0x000fe20000000000 */
[----:B------:R-:W-:Y:S01]  /*2bd0*/  ISETP.GE.U32.AND P1, PT, R5, R32, PT ;  /* 0x000000200500720c */ /* 0x000fe20003f26070 */
[----:B------:R-:W-:Y:S02]  /*2be0*/  IMAD.MOV.U32 R31, RZ, RZ, R5 ;  /* 0x000000ffff1f7224 */ /* 0x000fe400078e0005 */
[----:B------:R-:W-:Y:S02]  /*2bf0*/  @!P2 LOP3.LUT R4, R11, 0x7ff00000, RZ, 0xc0, !PT ;  /* 0x7ff000000b04a812 */ /* 0x000fe400078ec0ff */
[----:B------:R-:W0:Y:S02]  /*2c00*/  MUFU.RCP64H R15, R9 ;  /* 0x00000009000f7308 */ /* 0x000e240000001800 */
[----:B------:R-:W-:Y:S01]  /*2c10*/  @!P2 ISETP.GE.U32.AND P3, PT, R5, R4, PT ;  /* 0x000000040500a20c */ /* 0x000fe20003f66070 */
[----:B------:R-:W-:Y:S01]  /*2c20*/  IMAD.MOV.U32 R4, RZ, RZ, 0x1ca00000 ;  /* 0x1ca00000ff047424 */ /* 0x000fe200078e00ff */
[----:B------:R-:W-:-:S04]  /*2c30*/  @!P0 LOP3.LUT R32, R9, 0x7ff00000, RZ, 0xc0, !PT ;  /* 0x7ff0000009208812 */ /* 0x000fc800078ec0ff */
[----:B------:R-:W-:-:S04]  /*2c40*/  @!P2 SEL R27, R4, 0x63400000, !P3 ;  /* 0x63400000041ba807 */ /* 0x000fc80005800000 */
[----:B------:R-:W-:-:S04]  /*2c50*/  @!P2 LOP3.LUT R28, R27, 0x80000000, R13, 0xf8, !PT ;  /* 0x800000001b1ca812 */ /* 0x000fc800078ef80d */
[----:B------:R-:W-:Y:S01]  /*2c60*/  @!P2 LOP3.LUT R29, R28, 0x100000, RZ, 0xfc, !PT ;  /* 0x001000001c1da812 */ /* 0x000fe200078efcff */
[----:B0-----:R-:W-:Y:S01]  /*2c70*/  DFMA R16, R14, -R8, 1 ;  /* 0x3ff000000e10742b */ /* 0x001fe20000000808 */
[----:B------:R-:W-:-:S07]  /*2c80*/  @!P2 IMAD.MOV.U32 R28, RZ, RZ, RZ ;  /* 0x000000ffff1ca224 */ /* 0x000fce00078e00ff */
[----:B------:R-:W-:-:S08]  /*2c90*/  DFMA R16, R16, R16, R16 ;  /* 0x000000101010722b */ /* 0x000fd00000000010 */
[----:B------:R-:W-:Y:S01]  /*2ca0*/  DFMA R16, R14, R16, R14 ;  /* 0x000000100e10722b */ /* 0x000fe2000000000e */
[----:B------:R-:W-:Y:S01]  /*2cb0*/  SEL R15, R4, 0x63400000, !P1 ;  /* 0x63400000040f7807 */ /* 0x000fe20004800000 */
[----:B------:R-:W-:-:S03]  /*2cc0*/  IMAD.MOV.U32 R14, RZ, RZ, R12 ;  /* 0x000000ffff0e7224 */ /* 0x000fc600078e000c */
[----:B------:R-:W-:-:S03]  /*2cd0*/  LOP3.LUT R15, R15, 0x800fffff, R13, 0xf8, !PT ;  /* 0x800fffff0f0f7812 */ /* 0x000fc600078ef80d */
[----:B------:R-:W-:-:S03]  /*2ce0*/  DFMA R26, R16, -R8, 1 ;  /* 0x3ff00000101a742b */ /* 0x000fc60000000808 */
[----:B------:R-:W-:-:S05]  /*2cf0*/  @!P2 DFMA R14, R14, 2, -R28 ;  /* 0x400000000e0ea82b */ /* 0x000fca000000081c */
[----:B------:R-:W-:-:S05]  /*2d00*/  DFMA R26, R16, R26, R16 ;  /* 0x0000001a101a722b */ /* 0x000fca0000000010 */
[----:B------:R-:W-:-:S03]  /*2d10*/  @!P2 LOP3.LUT R31, R15, 0x7ff00000, RZ, 0xc0, !PT ;  /* 0x7ff000000f1fa812 */ /* 0x000fc600078ec0ff */
[----:B------:R-:W-:Y:S02]  /*2d20*/  DMUL R16, R26, R14 ;  /* 0x0000000e1a107228 */ /* 0x000fe40000000000 */
[----:B------:R-:W-:-:S05]  /*2d30*/  VIADD R33, R31, 0xffffffff ;  /* 0xffffffff1f217836 */ /* 0x000fca0000000000 */
[----:B------:R-:W-:Y:S01]  /*2d40*/  ISETP.GT.U32.AND P0, PT, R33, 0x7feffffe, PT ;  /* 0x7feffffe2100780c */ /* 0x000fe20003f04070 */
[----:B------:R-:W-:Y:S01]  /*2d50*/  VIADD R33, R32, 0xffffffff ;  /* 0xffffffff20217836 */ /* 0x000fe20000000000 */
[----:B------:R-:W-:-:S04]  /*2d60*/  DFMA R28, R16, -R8, R14 ;  /* 0x80000008101c722b */ /* 0x000fc8000000000e */
[----:B------:R-:W-:-:S04]  /*2d70*/  ISETP.GT.U32.OR P0, PT, R33, 0x7feffffe, P0 ;  /* 0x7feffffe2100780c */ /* 0x000fc80000704470 */
[----:B------:R-:W-:-:S09]  /*2d80*/  DFMA R28, R26, R28, R16 ;  /* 0x0000001c1a1c722b */ /* 0x000fd20000000010 */
[----:B------:R-:W-:Y:S05]  /*2d90*/  @P0 BRA `(.L_x_54) ;  /* 0x00000000006c0947 */ /* 0x000fea0003800000 */
[----:B------:R-:W-:-:S04]  /*2da0*/  LOP3.LUT R16, R11, 0x7ff00000, RZ, 0xc0, !PT ;  /* 0x7ff000000b107812 */ /* 0x000fc800078ec0ff */
[CC--:B------:R-:W-:Y:S02]  /*2db0*/  VIADDMNMX R12, R5.reuse, -R16.reuse, 0xb9600000, !PT ;  /* 0xb9600000050c7446 */ /* 0x0c0fe40007800910 */
[----:B------:R-:W-:Y:S02]  /*2dc0*/  ISETP.GE.U32.AND P0, PT, R5, R16, PT ;  /* 0x000000100500720c */ /* 0x000fe40003f06070 */
[----:B------:R-:W-:Y:S02]  /*2dd0*/  VIMNMX R12, PT, PT, R12, 0x46a00000, PT ;  /* 0x46a000000c0c7848 */ /* 0x000fe40003fe0100 */
[----:B------:R-:W-:-:S05]  /*2de0*/  SEL R5, R4, 0x63400000, !P0 ;  /* 0x6340000004057807 */ /* 0x000fca0004000000 */
[----:B------:R-:W-:Y:S02]  /*2df0*/  IMAD.IADD R16, R12, 0x1, -R5 ;  /* 0x000000010c107824 */ /* 0x000fe400078e0a05 */
[----:B------:R-:W-:Y:S02]  /*2e00*/  IMAD.MOV.U32 R12, RZ, RZ, RZ ;  /* 0x000000ffff0c7224 */ /* 0x000fe400078e00ff */
[----:B------:R-:W-:-:S06]  /*2e10*/  VIADD R13, R16, 0x7fe00000 ;  /* 0x7fe00000100d7836 */ /* 0x000fcc0000000000 */
[----:B------:R-:W-:-:S10]  /*2e20*/  DMUL R4, R28, R12 ;  /* 0x0000000c1c047228 */ /* 0x000fd40000000000 */
[----:B------:R-:W-:-:S13]  /*2e30*/  FSETP.GTU.AND P0, PT, |R5|, 1.469367938527859385e-39, PT ;  /* 0x001000000500780b */ /* 0x000fda0003f0c200 */
[----:B------:R-:W-:Y:S05]  /*2e40*/  @P0 BRA `(.L_x_55) ;  /* 0x0000000000940947 */ /* 0x000fea0003800000 */
[----:B------:R-:W-:Y:S01]  /*2e50*/  DFMA R8, R28, -R8, R14 ;  /* 0x800000081c08722b */ /* 0x000fe2000000000e */
[----:B------:R-:W-:-:S09]  /*2e60*/  IMAD.MOV.U32 R12, RZ, RZ, RZ ;  /* 0x000000ffff0c7224 */ /* 0x000fd200078e00ff */
[C---:B------:R-:W-:Y:S02]  /*2e70*/  FSETP.NEU.AND P0, PT, R9.reuse, RZ, PT ;  /* 0x000000ff0900720b */ /* 0x040fe40003f0d000 */
[----:B------:R-:W-:-:S04]  /*2e80*/  LOP3.LUT R11, R9, 0x80000000, R11, 0x48, !PT ;  /* 0x80000000090b7812 */ /* 0x000fc800078e480b */
[----:B------:R-:W-:-:S07]  /*2e90*/  LOP3.LUT R13, R11, R13, RZ, 0xfc, !PT ;  /* 0x0000000d0b0d7212 */ /* 0x000fce00078efcff */
[----:B------:R-:W-:Y:S05]  /*2ea0*/  @!P0 BRA `(.L_x_55) ;  /* 0x00000000007c8947 */ /* 0x000fea0003800000 */
[----:B------:R-:W-:Y:S01]  /*2eb0*/  IMAD.MOV R9, RZ, RZ, -R16 ;  /* 0x000000ffff097224 */ /* 0x000fe200078e0a10 */
[----:B------:R-:W-:Y:S01]  /*2ec0*/  DMUL.RP R12, R28, R12 ;  /* 0x0000000c1c0c7228 */ /* 0x000fe20000008000 */
[----:B------:R-:W-:-:S06]  /*2ed0*/  IMAD.MOV.U32 R8, RZ, RZ, RZ ;  /* 0x000000ffff087224 */ /* 0x000fcc00078e00ff */
[----:B------:R-:W-:-:S03]  /*2ee0*/  DFMA R8, R4, -R8, R28 ;  /* 0x800000080408722b */ /* 0x000fc6000000001c */
[----:B------:R-:W-:-:S03]  /*2ef0*/  LOP3.LUT R11, R13, R11, RZ, 0x3c, !PT ;  /* 0x0000000b0d0b7212 */ /* 0x000fc600078e3cff */
[----:B------:R-:W-:-:S04]  /*2f00*/  IADD3 R8, PT, PT, -R16, -0x43300000, RZ ;  /* 0xbcd0000010087810 */ /* 0x000fc80007ffe1ff */
[----:B------:R-:W-:-:S04]  /*2f10*/  FSETP.NEU.AND P0, PT, |R9|, R8, PT ;  /* 0x000000080900720b */ /* 0x000fc80003f0d200 */
[----:B------:R-:W-:Y:S02]  /*2f20*/  FSEL R4, R12, R4, !P0 ;  /* 0x000000040c047208 */ /* 0x000fe40004000000 */
[----:B------:R-:W-:Y:S01]  /*2f30*/  FSEL R5, R11, R5, !P0 ;  /* 0x000000050b057208 */ /* 0x000fe20004000000 */
[----:B------:R-:W-:Y:S06]  /*2f40*/  BRA `(.L_x_55) ;  /* 0x0000000000547947 */ /* 0x000fec0003800000 */
.L_x_54:
[----:B------:R-:W-:-:S14]  /*2f50*/  DSETP.NAN.AND P0, PT, R12, R12, PT ;  /* 0x0000000c0c00722a */ /* 0x000fdc0003f08000 */
[----:B------:R-:W-:Y:S05]  /*2f60*/  @P0 BRA `(.L_x_56) ;  /* 0x0000000000440947 */ /* 0x000fea0003800000 */
[----:B------:R-:W-:-:S14]  /*2f70*/  DSETP.NAN.AND P0, PT, R10, R10, PT ;  /* 0x0000000a0a00722a */ /* 0x000fdc0003f08000 */
[----:B------:R-:W-:Y:S05]  /*2f80*/  @P0 BRA `(.L_x_57) ;  /* 0x0000000000300947 */ /* 0x000fea0003800000 */
[----:B------:R-:W-:Y:S01]  /*2f90*/  ISETP.NE.AND P0, PT, R31, R32, PT ;  /* 0x000000201f00720c */ /* 0x000fe20003f05270 */
[----:B------:R-:W-:Y:S02]  /*2fa0*/  IMAD.MOV.U32 R4, RZ, RZ, 0x0 ;  /* 0x00000000ff047424 */ /* 0x000fe400078e00ff */
[----:B------:R-:W-:-:S10]  /*2fb0*/  IMAD.MOV.U32 R5, RZ, RZ, -0x80000 ;  /* 0xfff80000ff057424 */ /* 0x000fd400078e00ff */
[----:B------:R-:W-:Y:S05]  /*2fc0*/  @!P0 BRA `(.L_x_55) ;  /* 0x0000000000348947 */ /* 0x000fea0003800000 */
[----:B------:R-:W-:Y:S02]  /*2fd0*/  ISETP.NE.AND P0, PT, R31, 0x7ff00000, PT ;  /* 0x7ff000001f00780c */ /* 0x000fe40003f05270 */
[----:B------:R-:W-:Y:S02]  /*2fe0*/  LOP3.LUT R5, R13, 0x80000000, R11, 0x48, !PT ;  /* 0x800000000d057812 */ /* 0x000fe400078e480b */
[----:B------:R-:W-:-:S13]  /*2ff0*/  ISETP.EQ.OR P0, PT, R32, RZ, !P0 ;  /* 0x000000ff2000720c */ /* 0x000fda0004702670 */
[----:B------:R-:W-:Y:S01]  /*3000*/  @P0 LOP3.LUT R8, R5, 0x7ff00000, RZ, 0xfc, !PT ;  /* 0x7ff0000005080812 */ /* 0x000fe200078efcff */
[----:B------:R-:W-:Y:S02]  /*3010*/  @!P0 IMAD.MOV.U32 R4, RZ, RZ, RZ ;  /* 0x000000ffff048224 */ /* 0x000fe400078e00ff */
[----:B------:R-:W-:Y:S02]  /*3020*/  @P0 IMAD.MOV.U32 R4, RZ, RZ, RZ ;  /* 0x000000ffff040224 */ /* 0x000fe400078e00ff */
[----:B------:R-:W-:Y:S01]  /*3030*/  @P0 IMAD.MOV.U32 R5, RZ, RZ, R8 ;  /* 0x000000ffff050224 */ /* 0x000fe200078e0008 */
[----:B------:R-:W-:Y:S06]  /*3040*/  BRA `(.L_x_55) ;  /* 0x0000000000147947 */ /* 0x000fec0003800000 */
.L_x_57:
[----:B------:R-:W-:Y:S01]  /*3050*/  LOP3.LUT R5, R11, 0x80000, RZ, 0xfc, !PT ;  /* 0x000800000b057812 */ /* 0x000fe200078efcff */
[----:B------:R-:W-:Y:S01]  /*3060*/  IMAD.MOV.U32 R4, RZ, RZ, R10 ;  /* 0x000000ffff047224 */ /* 0x000fe200078e000a */
[----:B------:R-:W-:Y:S06]  /*3070*/  BRA `(.L_x_55) ;  /* 0x0000000000087947 */ /* 0x000fec0003800000 */
.L_x_56:
[----:B------:R-:W-:Y:S01]  /*3080*/  LOP3.LUT R5, R13, 0x80000, RZ, 0xfc, !PT ;  /* 0x000800000d057812 */ /* 0x000fe200078efcff */
[----:B------:R-:W-:-:S07]  /*3090*/  IMAD.MOV.U32 R4, RZ, RZ, R12 ;  /* 0x000000ffff047224 */ /* 0x000fce00078e000c */
.L_x_55:
[----:B------:R-:W-:Y:S05]  /*30a0*/  BSYNC.RECONVERGENT B3 ;  /* 0x0000000000037941 */ /* 0x000fea0003800200 */
.L_x_53:
[----:B------:R-:W-:-:S04]  /*30b0*/  IMAD.MOV.U32 R31, RZ, RZ, 0x0 ;  /* 0x00000000ff1f7424 */ /* 0x000fc800078e00ff */
[----:B------:R-:W-:Y:S05]  /*30c0*/  RET.REL.NODEC R30 `(_Z5binExPN4cuda3std3__47complexIdEEmiiS4_) ;  /* 0xffffffcc1ecc7950 */ /* 0x000fea0003c3ffff */
        .weak           $__internal_1_$__cuda_sm20_rem_u64
        .type           $__internal_1_$__cuda_sm20_rem_u64,@function
        .size           $__internal_1_$__cuda_sm20_rem_u64,($_Z5binExPN4cuda3std3__47complexIdEEmiiS4_$__internal_trig_reduction_slowpathd - $__internal_1_$__cuda_sm20_rem_u64)
$__internal_1_$__cuda_sm20_rem_u64:
[----:B------:R-:W-:Y:S02]  /*30d0*/  IMAD.MOV.U32 R10, RZ, RZ, R20 ;  /* 0x000000ffff0a7224 */ /* 0x000fe400078e0014 */
[----:B------:R-:W-:-:S04]  /*30e0*/  IMAD.MOV.U32 R11, RZ, RZ, R5 ;  /* 0x000000ffff0b7224 */ /* 0x000fc800078e0005 */
[----:B------:R-:W0:Y:S08]  /*30f0*/  I2F.U64.RP R10, R10 ;  /* 0x0000000a000a7312 */ /* 0x000e300000309000 */
[----:B0-----:R-:W0:Y:S02]  /*3100*/  MUFU.RCP R6, R10 ;  /* 0x0000000a00067308 */ /* 0x001e240000001000 */
[----:B0-----:R-:W-:-:S06]  /*3110*/  VIADD R6, R6, 0x1ffffffe ;  /* 0x1ffffffe06067836 */ /* 0x001fcc0000000000 */
[----:B------:R-:W0:Y:S02]  /*3120*/  F2I.U64.TRUNC R6, R6 ;  /* 0x0000000600067311 */ /* 0x000e24000020d800 */
[----:B0-----:R-:W-:-:S04]  /*3130*/  IMAD.WIDE.U32 R8, R6, R20, RZ ;  /* 0x0000001406087225 */ /* 0x001fc800078e00ff */
[----:B------:R-:W-:Y:S01]  /*3140*/  IMAD R9, R6, R5, R9 ;  /* 0x0000000506097224 */ /* 0x000fe200078e0209 */
[----:B------:R-:W-:-:S03]  /*3150*/  IADD3 R13, P0, PT, RZ, -R8, RZ ;  /* 0x80000008ff0d7210 */ /* 0x000fc60007f1e0ff */
[----:B------:R-:W-:Y:S02]  /*3160*/  IMAD R9, R7, R20, R9 ;  /* 0x0000001407097224 */ /* 0x000fe400078e0209 */
[----:B------:R-:W-:-:S04]  /*3170*/  IMAD.HI.U32 R8, R6, R13, RZ ;  /* 0x0000000d06087227 */ /* 0x000fc800078e00ff */
[----:B------:R-:W-:Y:S02]  /*3180*/  IMAD.X R15, RZ, RZ, ~R9, P0 ;  /* 0x000000ffff0f7224 */ /* 0x000fe400000e0e09 */
[----:B------:R-:W-:Y:S02]  /*3190*/  IMAD.MOV.U32 R9, RZ, RZ, R6 ;  /* 0x000000ffff097224 */ /* 0x000fe400078e0006 */
[-C--:B------:R-:W-:Y:S02]  /*31a0*/  IMAD R11, R7, R15.reuse, RZ ;  /* 0x0000000f070b7224 */ /* 0x080fe400078e02ff */
[----:B------:R-:W-:-:S04]  /*31b0*/  IMAD.WIDE.U32 R8, P0, R6, R15, R8 ;  /* 0x0000000f06087225 */ /* 0x000fc80007800008 */
[----:B------:R-:W-:-:S04]  /*31c0*/  IMAD.HI.U32 R15, R7, R15, RZ ;  /* 0x0000000f070f7227 */ /* 0x000fc800078e00ff */
[----:B------:R-:W-:-:S05]  /*31d0*/  IMAD.HI.U32 R8, P1, R7, R13, R8 ;  /* 0x0000000d07087227 */ /* 0x000fca0007820008 */
[----:B------:R-:W-:Y:S01]  /*31e0*/  IADD3 R9, P2, PT, R11, R8, RZ ;  /* 0x000000080b097210 */ /* 0x000fe20007f5e0ff */
[----:B------:R-:W-:-:S04]  /*31f0*/  IMAD.X R8, R15, 0x1, R7, P0 ;  /* 0x000000010f087824 */ /* 0x000fc800000e0607 */
[----:B------:R-:W-:Y:S01]  /*3200*/  IMAD.WIDE.U32 R6, R9, R20, RZ ;  /* 0x0000001409067225 */ /* 0x000fe200078e00ff */
[----:B------:R-:W-:-:S03]  /*3210*/  IADD3.X R11, PT, PT, RZ, RZ, R8, P2, P1 ;  /* 0x000000ffff0b7210 */ /* 0x000fc600017e2408 */
[----:B------:R-:W-:Y:S01]  /*3220*/  IMAD R7, R9, R5, R7 ;  /* 0x0000000509077224 */ /* 0x000fe200078e0207 */
[----:B------:R-:W-:-:S03]  /*3230*/  IADD3 R13, P0, PT, RZ, -R6, RZ ;  /* 0x80000006ff0d7210 */ /* 0x000fc60007f1e0ff */
[----:B------:R-:W-:Y:S02]  /*3240*/  IMAD R7, R11, R20, R7 ;  /* 0x000000140b077224 */ /* 0x000fe400078e0207 */
[----:B------:R-:W-:-:S04]  /*3250*/  IMAD.HI.U32 R8, R9, R13, RZ ;  /* 0x0000000d09087227 */ /* 0x000fc800078e00ff */
[----:B------:R-:W-:Y:S02]  /*3260*/  IMAD.X R6, RZ, RZ, ~R7, P0 ;  /* 0x000000ffff067224 */ /* 0x000fe400000e0e07 */
[----:B------:R-:W-:Y:S02]  /*3270*/  IMAD.MOV.U32 R7, RZ, RZ, RZ ;  /* 0x000000ffff077224 */ /* 0x000fe400078e00ff */
[----:B------:R-:W-:-:S04]  /*3280*/  IMAD.WIDE.U32 R8, P0, R9, R6, R8 ;  /* 0x0000000609087225 */ /* 0x000fc80007800008 */
[C---:B------:R-:W-:Y:S02]  /*3290*/  IMAD R10, R11.reuse, R6, RZ ;  /* 0x000000060b0a7224 */ /* 0x040fe400078e02ff */
[----:B------:R-:W-:-:S04]  /*32a0*/  IMAD.HI.U32 R9, P1, R11, R13, R8 ;  /* 0x0000000d0b097227 */ /* 0x000fc80007820008 */
[----:B------:R-:W-:Y:S01]  /*32b0*/  IMAD.HI.U32 R6, R11, R6, RZ ;  /* 0x000000060b067227 */ /* 0x000fe200078e00ff */
[----:B------:R-:W-:-:S03]  /*32c0*/  IADD3 R9, P2, PT, R10, R9, RZ ;  /* 0x000000090a097210 */ /* 0x000fc60007f5e0ff */
[----:B------:R-:W-:Y:S02]  /*32d0*/  IMAD.X R11, R6, 0x1, R11, P0 ;  /* 0x00000001060b7824 */ /* 0x000fe400000e060b */
[----:B------:R-:W-:-:S03]  /*32e0*/  IMAD.HI.U32 R6, R9, R19, RZ ;  /* 0x0000001309067227 */ /* 0x000fc600078e00ff */
[----:B------:R-:W-:Y:S01]  /*32f0*/  IADD3.X R11, PT, PT, RZ, RZ, R11, P2, P1 ;  /* 0x000000ffff0b7210 */ /* 0x000fe200017e240b */
[----:B------:R-:W-:-:S04]  /*3300*/  IMAD.WIDE.U32 R6, R9, R0, R6 ;  /* 0x0000000009067225 */ /* 0x000fc800078e0006 */
[C---:B------:R-:W-:Y:S02]  /*3310*/  IMAD R9, R11.reuse, R0, RZ ;  /* 0x000000000b097224 */ /* 0x040fe400078e02ff */
[----:B------:R-:W-:-:S04]  /*3320*/  IMAD.HI.U32 R6, P0, R11, R19, R6 ;  /* 0x000000130b067227 */ /* 0x000fc80007800006 */
[----:B------:R-:W-:Y:S01]  /*3330*/  IMAD.HI.U32 R8, R11, R0, RZ ;  /* 0x000000000b087227 */ /* 0x000fe200078e00ff */
[----:B------:R-:W-:-:S03]  /*3340*/  IADD3 R9, P1, PT, R9, R6, RZ ;  /* 0x0000000609097210 */ /* 0x000fc60007f3e0ff */
[----:B------:R-:W-:Y:S02]  /*3350*/  IMAD.X R8, RZ, RZ, R8, P0 ;  /* 0x000000ffff087224 */ /* 0x000fe400000e0608 */
[----:B------:R-:W-:-:S04]  /*3360*/  IMAD.WIDE.U32 R6, R9, R20, RZ ;  /* 0x0000001409067225 */ /* 0x000fc800078e00ff */
[----:B------:R-:W-:Y:S01]  /*3370*/  IMAD.X R11, RZ, RZ, R8, P1 ;  /* 0x000000ffff0b7224 */ /* 0x000fe200008e0608 */
[----:B------:R-:W-:Y:S01]  /*3380*/  IADD3 R13, P1, PT, -R6, R19, RZ ;  /* 0x00000013060d7210 */ /* 0x000fe20007f3e1ff */
[----:B------:R-:W-:-:S03]  /*3390*/  IMAD R9, R9, R5, R7 ;  /* 0x0000000509097224 */ /* 0x000fc600078e0207 */
[-C--:B------:R-:W-:Y:S01]  /*33a0*/  ISETP.GE.U32.AND P0, PT, R13, R20.reuse, PT ;  /* 0x000000140d00720c */ /* 0x080fe20003f06070 */
[----:B------:R-:W-:-:S04]  /*33b0*/  IMAD R9, R11, R20, R9 ;  /* 0x000000140b097224 */ /* 0x000fc800078e0209 */
[----:B------:R-:W-:Y:S01]  /*33c0*/  IMAD.X R8, R0, 0x1, ~R9, P1 ;  /* 0x0000000100087824 */ /* 0x000fe200008e0e09 */
[----:B------:R-:W-:-:S04]  /*33d0*/  IADD3 R7, P1, PT, -R20, R13, RZ ;  /* 0x0000000d14077210 */ /* 0x000fc80007f3e1ff */
[C---:B------:R-:W-:Y:S01]  /*33e0*/  ISETP.GE.U32.AND.EX P0, PT, R8.reuse, R5, PT, P0 ;  /* 0x000000050800720c */ /* 0x040fe20003f06100 */
[----:B------:R-:W-:Y:S01]  /*33f0*/  IMAD.X R6, R8, 0x1, ~R5, P1 ;  /* 0x0000000108067824 */ /* 0x000fe200008e0e05 */
[----:B------:R-:W-:Y:S02]  /*3400*/  ISETP.NE.U32.AND P1, PT, R20, RZ, PT ;  /* 0x000000ff1400720c */ /* 0x000fe40003f25070 */
[----:B------:R-:W-:Y:S02]  /*3410*/  SEL R7, R7, R13, P0 ;  /* 0x0000000d07077207 */ /* 0x000fe40000000000 */
[----:B------:R-:W-:Y:S02]  /*3420*/  SEL R6, R6, R8, P0 ;  /* 0x0000000806067207 */ /* 0x000fe40000000000 */
[----:B------:R-:W-:Y:S02]  /*3430*/  IADD3 R12, P2, PT, -R20, R7, RZ ;  /* 0x00000007140c7210 */ /* 0x000fe40007f5e1ff */
[----:B------:R-:W-:-:S02]  /*3440*/  ISETP.GE.U32.AND P0, PT, R7, R20, PT ;  /* 0x000000140700720c */ /* 0x000fc40003f06070 */
[----:B------:R-:W-:Y:S01]  /*3450*/  ISETP.NE.AND.EX P1, PT, R5, RZ, PT, P1 ;  /* 0x000000ff0500720c */ /* 0x000fe20003f25310 */
[C---:B------:R-:W-:Y:S01]  /*3460*/  IMAD.X R13, R6.reuse, 0x1, ~R5, P2 ;  /* 0x00000001060d7824 */ /* 0x040fe200010e0e05 */
[----:B------:R-:W-:Y:S01]  /*3470*/  ISETP.GE.U32.AND.EX P0, PT, R6, R5, PT, P0 ;  /* 0x000000050600720c */ /* 0x000fe20003f06100 */
[----:B------:R-:W-:-:S03]  /*3480*/  IMAD.MOV.U32 R5, RZ, RZ, 0x0 ;  /* 0x00000000ff057424 */ /* 0x000fc600078e00ff */
[----:B------:R-:W-:Y:S02]  /*3490*/  SEL R12, R12, R7, P0 ;  /* 0x000000070c0c7207 */ /* 0x000fe40000000000 */
[----:B------:R-:W-:Y:S02]  /*34a0*/  SEL R13, R13, R6, P0 ;  /* 0x000000060d0d7207 */ /* 0x000fe40000000000 */
[----:B------:R-:W-:Y:S02]  /*34b0*/  SEL R12, R12, 0xffffffff, P1 ;  /* 0xffffffff0c0c7807 */ /* 0x000fe40000800000 */
[----:B------:R-:W-:Y:S01]  /*34c0*/  SEL R13, R13, 0xffffffff, P1 ;  /* 0xffffffff0d0d7807 */ /* 0x000fe20000800000 */
[----:B------:R-:W-:Y:S06]  /*34d0*/  RET.REL.NODEC R4 `(_Z5binExPN4cuda3std3__47complexIdEEmiiS4_) ;  /* 0xffffffc804c87950 */ /* 0x000fec0003c3ffff */
        .type           $_Z5binExPN4cuda3std3__47complexIdEEmiiS4_$__internal_trig_reduction_slowpathd,@function
        .size           $_Z5binExPN4cuda3std3__47complexIdEEmiiS4_$__internal_trig_reduction_slowpathd,(.L_x_68 - $_Z5binExPN4cuda3std3__47complexIdEEmiiS4_$__internal_trig_reduction_slowpathd)
$_Z5binExPN4cuda3std3__47complexIdEEmiiS4_$__internal_trig_reduction_slowpathd:
[--C-:B------:R-:W-:Y:S01]  /*34e0*/  SHF.R.U32.HI R12, RZ, 0x14, R14.reuse ;  /* 0x00000014ff0c7819 */ /* 0x100fe2000001160e */
[----:B------:R-:W-:Y:S02]  /*34f0*/  IMAD.MOV.U32 R7, RZ, RZ, R14 ;  /* 0x000000ffff077224 */ /* 0x000fe400078e000e */
[----:B------:R-:W-:Y:S01]  /*3500*/  IMAD.MOV.U32 R4, RZ, RZ, RZ ;  /* 0x000000ffff047224 */ /* 0x000fe200078e00ff */
[----:B------:R-:W-:-:S04]  /*3510*/  LOP3.LUT R5, R12, 0x7ff, RZ, 0xc0, !PT ;  /* 0x000007ff0c057812 */ /* 0x000fc800078ec0ff */
[----:B------:R-:W-:-:S13]  /*3520*/  ISETP.NE.AND P0, PT, R5, 0x7ff, PT ;  /* 0x000007ff0500780c */ /* 0x000fda0003f05270 */
[----:B------:R-:W-:Y:S05]  /*3530*/  @!P0 BRA `(.L_x_58) ;  /* 0x0000000800488947 */ /* 0x000fea0003800000 */
[----:B------:R-:W-:Y:S01]  /*3540*/  VIADD R4, R5, 0xfffffc00 ;  /* 0xfffffc0005047836 */ /* 0x000fe20000000000 */
[----:B------:R-:W-:Y:S01]  /*3550*/  BSSY.RECONVERGENT B5, `(.L_x_59) ;  /* 0x000002f000057945 */ /* 0x000fe20003800200 */
[----:B------:R-:W-:-:S03]  /*3560*/  CS2R R8, SRZ ;  /* 0x0000000000087805 */ /* 0x000fc6000001ff00 */
[----:B------:R-:W-:Y:S02]  /*3570*/  SHF.R.U32.HI R15, RZ, 0x6, R4 ;  /* 0x00000006ff0f7819 */ /* 0x000fe40000011604 */
[----:B------:R-:W-:Y:S02]  /*3580*/  ISETP.GE.U32.AND P0, PT, R4, 0x80, PT ;  /* 0x000000800400780c */ /* 0x000fe40003f06070 */
[C---:B------:R-:W-:Y:S02]  /*3590*/  IADD3 R10, PT, PT, -R15.reuse, 0x13, RZ ;  /* 0x000000130f0a7810 */ /* 0x040fe40007ffe1ff */
[----:B------:R-:W-:Y:S02]  /*35a0*/  IADD3 R11, PT, PT, -R15, 0xf, RZ ;  /* 0x0000000f0f0b7810 */ /* 0x000fe40007ffe1ff */
[----:B------:R-:W-:-:S04]  /*35b0*/  SEL R10, R10, 0x12, P0 ;  /* 0x000000120a0a7807 */ /* 0x000fc80000000000 */
[----:B------:R-:W-:-:S13]  /*35c0*/  ISETP.GE.AND P0, PT, R11, R10, PT ;  /* 0x0000000a0b00720c */ /* 0x000fda0003f06270 */
[----:B------:R-:W-:Y:S05]  /*35d0*/  @P0 BRA `(.L_x_60) ;  /* 0x0000000000980947 */ /* 0x000fea0003800000 */
[----:B------:R-:W0:Y:S01]  /*35e0*/  LDC.64 R4, c[0x0][0x358] ;  /* 0x0000d600ff047b82 */ /* 0x000e220000000a00 */
[C---:B------:R-:W-:Y:S01]  /*35f0*/  SHF.L.U64.HI R31, R6.reuse, 0xb, R7 ;  /* 0x0000000b061f7819 */ /* 0x040fe20000010207 */
[----:B------:R-:W-:Y:S01]  /*3600*/  BSSY.RECONVERGENT B6, `(.L_x_61) ;  /* 0x0000022000067945 */ /* 0x000fe20003800200 */
[----:B------:R-:W-:Y:S01]  /*3610*/  IMAD.SHL.U32 R13, R6, 0x800, RZ ;  /* 0x00000800060d7824 */ /* 0x000fe200078e00ff */
[----:B------:R-:W-:Y:S01]  /*3620*/  IADD3 R29, PT, PT, RZ, -R15, -R10 ;  /* 0x8000000fff1d7210 */ /* 0x000fe20007ffe80a */
[----:B------:R-:W-:Y:S01]  /*3630*/  IMAD.MOV.U32 R30, RZ, RZ, RZ ;  /* 0x000000ffff1e7224 */ /* 0x000fe200078e00ff */
[----:B------:R-:W-:Y:S02]  /*3640*/  CS2R R8, SRZ ;  /* 0x0000000000087805 */ /* 0x000fe4000001ff00 */
[----:B------:R-:W-:-:S07]  /*3650*/  LOP3.LUT R31, R31, 0x80000000, RZ, 0xfc, !PT ;  /* 0x800000001f1f7812 */ /* 0x000fce00078efcff */
.L_x_62:
[----:B------:R-:W1:Y:S01]  /*3660*/  LDC.64 R6, c[0x4][0x50] ;  /* 0x01001400ff067b82 */ /* 0x000e620000000a00 */
[----:B0-----:R-:W-:Y:S02]  /*3670*/  R2UR UR14, R4 ;  /* 0x00000000040e72ca */ /* 0x001fe400000e0000 */
[----:B------:R-:W-:Y:S01]  /*3680*/  R2UR UR15, R5 ;  /* 0x00000000050f72ca */ /* 0x000fe200000e0000 */
[----:B-1----:R-:W-:-:S12]  /*3690*/  IMAD.WIDE R6, R11, 0x8, R6 ;  /* 0x000000080b067825 */ /* 0x002fd800078e0206 */
[----:B------:R-:W2:Y:S01]  /*36a0*/  LDG.E.64.CONSTANT R6, desc[UR14][R6.64] ;  /* 0x0000000e06067981 */ /* 0x000ea2000c1e9b00 */
[----:B------:R-:W-:Y:S02]  /*36b0*/  VIADD R29, R29, 0x1 ;  /* 0x000000011d1d7836 */ /* 0x000fe40000000000 */
[----:B------:R-:W-:Y:S02]  /*36c0*/  VIADD R11, R11, 0x1 ;  /* 0x000000010b0b7836 */ /* 0x000fe40000000000 */
[----:B--2---:R-:W-:-:S04]  /*36d0*/  IMAD.WIDE.U32 R8, P2, R6, R13, R8 ;  /* 0x0000000d06087225 */ /* 0x004fc80007840008 */
[----:B------:R-:W-:Y:S02]  /*36e0*/  IMAD R33, R6, R31, RZ ;  /* 0x0000001f06217224 */ /* 0x000fe400078e02ff */
[CC--:B------:R-:W-:Y:S02]  /*36f0*/  IMAD R32, R7.reuse, R13.reuse, RZ ;  /* 0x0000000d07207224 */ /* 0x0c0fe400078e02ff */
[----:B------:R-:W-:Y:S01]  /*3700*/  IMAD.HI.U32 R35, R7, R13, RZ ;  /* 0x0000000d07237227 */ /* 0x000fe200078e00ff */
[----:B------:R-:W-:-:S03]  /*3710*/  IADD3 R9, P0, PT, R33, R9, RZ ;  /* 0x0000000921097210 */ /* 0x000fc60007f1e0ff */
[----:B------:R-:W-:Y:S01]  /*3720*/  IMAD R33, R30, 0x8, R1 ;  /* 0x000000081e217824 */ /* 0x000fe200078e0201 */
[----:B------:R-:W-:Y:S01]  /*3730*/  IADD3 R9, P1, PT, R32, R9, RZ ;  /* 0x0000000920097210 */ /* 0x000fe20007f3e0ff */
[----:B------:R-:W-:-:S04]  /*3740*/  IMAD.HI.U32 R32, R6, R31, RZ ;  /* 0x0000001f06207227 */ /* 0x000fc800078e00ff */
[----:B------:R-:W-:Y:S01]  /*3750*/  IMAD.X R6, RZ, RZ, R32, P2 ;  /* 0x000000ffff067224 */ /* 0x000fe200010e0620 */
[----:B------:R0:W-:Y:S01]  /*3760*/  STL.64 [R33], R8 ;  /* 0x0000000821007387 */ /* 0x0001e20000100a00 */
[----:B------:R-:W-:-:S03]  /*3770*/  IMAD.HI.U32 R32, R7, R31, RZ ;  /* 0x0000001f07207227 */ /* 0x000fc600078e00ff */
[----:B------:R-:W-:Y:S01]  /*3780*/  IADD3.X R6, P0, PT, R35, R6, RZ, P0, !PT ;  /* 0x0000000623067210 */ /* 0x000fe2000071e4ff */
[----:B------:R-:W-:Y:S02]  /*3790*/  IMAD R7, R7, R31, RZ ;  /* 0x0000001f07077224 */ /* 0x000fe400078e02ff */
[----:B------:R-:W-:-:S03]  /*37a0*/  VIADD R30, R30, 0x1 ;  /* 0x000000011e1e7836 */ /* 0x000fc60000000000 */
[----:B------:R-:W-:Y:S01]  /*37b0*/  IADD3.X R7, P1, PT, R7, R6, RZ, P1, !PT ;  /* 0x0000000607077210 */ /* 0x000fe20000f3e4ff */
[----:B------:R-:W-:Y:S01]  /*37c0*/  IMAD.X R6, RZ, RZ, R32, P0 ;  /* 0x000000ffff067224 */ /* 0x000fe200000e0620 */
[----:B------:R-:W-:-:S03]  /*37d0*/  ISETP.NE.AND P0, PT, R29, -0xf, PT ;  /* 0xfffffff11d00780c */ /* 0x000fc60003f05270 */
[----:B------:R-:W-:Y:S02]  /*37e0*/  IMAD.X R6, RZ, RZ, R6, P1 ;  /* 0x000000ffff067224 */ /* 0x000fe400008e0606 */
[----:B0-----:R-:W-:Y:S02]  /*37f0*/  IMAD.MOV.U32 R8, RZ, RZ, R7 ;  /* 0x000000ffff087224 */ /* 0x001fe400078e0007 */
[----:B------:R-:W-:-:S06]  /*3800*/  IMAD.MOV.U32 R9, RZ, RZ, R6 ;  /* 0x000000ffff097224 */ /* 0x000fcc00078e0006 */
[----:B------:R-:W-:Y:S05]  /*3810*/  @P0 BRA `(.L_x_62) ;  /* 0xfffffffc00900947 */ /* 0x000fea000383ffff */
[----:B------:R-:W-:Y:S05]  /*3820*/  BSYNC.RECONVERGENT B6 ;  /* 0x0000000000067941 */ /* 0x000fea0003800200 */
.L_x_61:
[----:B------:R-:W-:-:S07]  /*3830*/  IMAD.MOV.U32 R11, RZ, RZ, R10 ;  /* 0x000000ffff0b7224 */ /* 0x000fce00078e000a */
.L_x_60:
[----:B------:R-:W-:Y:S05]  /*3840*/  BSYNC.RECONVERGENT B5 ;  /* 0x0000000000057941 */ /* 0x000fea0003800200 */
.L_x_59:
[----:B------:R-:W-:Y:S01]  /*3850*/  LOP3.LUT P0, R33, R12, 0x3f, RZ, 0xc0, !PT ;  /* 0x0000003f0c217812 */ /* 0x000fe2000780c0ff */
[----:B------:R-:W-:-:S04]  /*3860*/  IMAD.IADD R4, R15, 0x1, R11 ;  /* 0x000000010f047824 */ /* 0x000fc800078e020b */
[----:B------:R-:W-:-:S05]  /*3870*/  IMAD.U32 R35, R4, 0x8, R1 ;  /* 0x0000000804237824 */ /* 0x000fca00078e0001 */
[----:B------:R0:W-:Y:S04]  /*3880*/  STL.64 [R35+-0x78], R8 ;  /* 0xffff880823007387 */ /* 0x0001e80000100a00 */
[----:B------:R-:W2:Y:S04]  /*3890*/  @P0 LDL.64 R12, [R1+0x8] ;  /* 0x00000800010c0983 */ /* 0x000ea80000100a00 */
[----:B------:R-:W3:Y:S04]  /*38a0*/  LDL.64 R6, [R1+0x10] ;  /* 0x0000100001067983 */ /* 0x000ee80000100a00 */
[----:B------:R-:W4:Y:S01]  /*38b0*/  LDL.64 R4, [R1+0x18] ;  /* 0x0000180001047983 */ /* 0x000f220000100a00 */
[----:B------:R-:W-:Y:S01]  /*38c0*/  @P0 LOP3.LUT R10, R33, 0x3f, RZ, 0x3c, !PT ;  /* 0x0000003f210a0812 */ /* 0x000fe200078e3cff */
[----:B------:R-:W-:Y:S01]  /*38d0*/  BSSY.RECONVERGENT B5, `(.L_x_63) ;  /* 0x0000034000057945 */ /* 0x000fe20003800200 */
[----:B--2---:R-:W-:-:S02]  /*38e0*/  @P0 SHF.R.U64 R11, R12, 0x1, R13 ;  /* 0x000000010c0b0819 */ /* 0x004fc4000000120d */
[----:B------:R-:W-:Y:S02]  /*38f0*/  @P0 SHF.R.U32.HI R13, RZ, 0x1, R13 ;  /* 0x00000001ff0d0819 */ /* 0x000fe4000001160d */
[CC--:B---3--:R-:W-:Y:S02]  /*3900*/  @P0 SHF.L.U32 R15, R6.reuse, R33.reuse, RZ ;  /* 0x00000021060f0219 */ /* 0x0c8fe400000006ff */
[----:B0-----:R-:W-:Y:S02]  /*3910*/  @P0 SHF.R.U64 R8, R11, R10, R13 ;  /* 0x0000000a0b080219 */ /* 0x001fe4000000120d */
[--C-:B------:R-:W-:Y:S02]  /*3920*/  @P0 SHF.R.U32.HI R31, RZ, 0x1, R7.reuse ;  /* 0x00000001ff1f0819 */ /* 0x100fe40000011607 */
[C-C-:B------:R-:W-:Y:S02]  /*3930*/  @P0 SHF.R.U64 R29, R6.reuse, 0x1, R7.reuse ;  /* 0x00000001061d0819 */ /* 0x140fe40000001207 */
[----:B------:R-:W-:-:S02]  /*3940*/  @P0 SHF.L.U64.HI R12, R6, R33, R7 ;  /* 0x00000021060c0219 */ /* 0x000fc40000010207 */
[----:B------:R-:W-:Y:S02]  /*3950*/  @P0 SHF.R.U32.HI R9, RZ, R10, R13 ;  /* 0x0000000aff090219 */ /* 0x000fe4000001160d */
[----:B------:R-:W-:Y:S02]  /*3960*/  @P0 LOP3.LUT R6, R15, R8, RZ, 0xfc, !PT ;  /* 0x000000080f060212 */ /* 0x000fe400078efcff */
[----:B----4-:R-:W-:Y:S02]  /*3970*/  @P0 SHF.L.U32 R11, R4, R33, RZ ;  /* 0x00000021040b0219 */ /* 0x010fe400000006ff */
[----:B------:R-:W-:Y:S01]  /*3980*/  @P0 SHF.R.U64 R30, R29, R10, R31 ;  /* 0x0000000a1d1e0219 */ /* 0x000fe2000000121f */
[----:B------:R-:W-:Y:S01]  /*3990*/  IMAD.SHL.U32 R8, R6, 0x4, RZ ;  /* 0x0000000406087824 */ /* 0x000fe200078e00ff */
[----:B------:R-:W-:Y:S02]  /*39a0*/  @P0 LOP3.LUT R7, R12, R9, RZ, 0xfc, !PT ;  /* 0x000000090c070212 */ /* 0x000fe400078efcff */
[----:B------:R-:W-:-:S02]  /*39b0*/  @P0 SHF.L.U64.HI R33, R4, R33, R5 ;  /* 0x0000002104210219 */ /* 0x000fc40000010205 */
[----:B------:R-:W-:Y:S02]  /*39c0*/  @P0 SHF.R.U32.HI R10, RZ, R10, R31 ;  /* 0x0000000aff0a0219 */ /* 0x000fe4000001161f */
[----:B------:R-:W-:Y:S02]  /*39d0*/  @P0 LOP3.LUT R4, R11, R30, RZ, 0xfc, !PT ;  /* 0x0000001e0b040212 */ /* 0x000fe400078efcff */
[----:B------:R-:W-:Y:S02]  /*39e0*/  SHF.L.U64.HI R6, R6, 0x2, R7 ;  /* 0x0000000206067819 */ /* 0x000fe40000010207 */
[----:B------:R-:W-:Y:S02]  /*39f0*/  @P0 LOP3.LUT R5, R33, R10, RZ, 0xfc, !PT ;  /* 0x0000000a21050212 */ /* 0x000fe400078efcff */
[----:B------:R-:W-:Y:S02]  /*3a00*/  SHF.L.W.U32.HI R7, R7, 0x2, R4 ;  /* 0x0000000207077819 */ /* 0x000fe40000010e04 */
[----:B------:R-:W-:-:S02]  /*3a10*/  IADD3 RZ, P0, PT, RZ, -R8, RZ ;  /* 0x80000008ffff7210 */ /* 0x000fc40007f1e0ff */
[----:B------:R-:W-:Y:S02]  /*3a20*/  LOP3.LUT R9, RZ, R6, RZ, 0x33, !PT ;  /* 0x00000006ff097212 */ /* 0x000fe400078e33ff */
[----:B------:R-:W-:Y:S02]  /*3a30*/  SHF.L.W.U32.HI R4, R4, 0x2, R5 ;  /* 0x0000000204047819 */ /* 0x000fe40000010e05 */
[----:B------:R-:W-:Y:S02]  /*3a40*/  LOP3.LUT R10, RZ, R7, RZ, 0x33, !PT ;  /* 0x00000007ff0a7212 */ /* 0x000fe400078e33ff */
[----:B------:R-:W-:Y:S02]  /*3a50*/  IADD3.X R9, P0, PT, RZ, R9, RZ, P0, !PT ;  /* 0x00000009ff097210 */ /* 0x000fe4000071e4ff */
[----:B------:R-:W-:Y:S02]  /*3a60*/  LOP3.LUT R11, RZ, R4, RZ, 0x33, !PT ;  /* 0x00000004ff0b7212 */ /* 0x000fe400078e33ff */
[----:B------:R-:W-:-:S02]  /*3a70*/  IADD3.X R10, P1, PT, RZ, R10, RZ, P0, !PT ;  /* 0x0000000aff0a7210 */ /* 0x000fc4000073e4ff */
[----:B------:R-:W-:-:S03]  /*3a80*/  ISETP.GT.U32.AND P2, PT, R7, -0x1, PT ;  /* 0xffffffff0700780c */ /* 0x000fc60003f44070 */
[----:B------:R-:W-:Y:S01]  /*3a90*/  IMAD.X R11, RZ, RZ, R11, P1 ;  /* 0x000000ffff0b7224 */ /* 0x000fe200008e060b */
[----:B------:R-:W-:-:S04]  /*3aa0*/  ISETP.GT.AND.EX P0, PT, R4, -0x1, PT, P2 ;  /* 0xffffffff0400780c */ /* 0x000fc80003f04320 */
[----:B------:R-:W-:Y:S02]  /*3ab0*/  SEL R11, R4, R11, P0 ;  /* 0x0000000b040b7207 */ /* 0x000fe40000000000 */
[----:B------:R-:W-:Y:S02]  /*3ac0*/  SEL R12, R7, R10, P0 ;  /* 0x0000000a070c7207 */ /* 0x000fe40000000000 */
[----:B------:R-:W-:-:S04]  /*3ad0*/  ISETP.NE.U32.AND P1, PT, R11, RZ, PT ;  /* 0x000000ff0b00720c */ /* 0x000fc80003f25070 */
[----:B------:R-:W-:Y:S01]  /*3ae0*/  SEL R7, R12, R11, !P1 ;  /* 0x0000000b0c077207 */ /* 0x000fe20004800000 */
[----:B------:R-:W-:-:S05]  /*3af0*/  @!P0 IMAD.MOV R8, RZ, RZ, -R8 ;  /* 0x000000ffff088224 */ /* 0x000fca00078e0a08 */
[----:B------:R-:W0:Y:S02]  /*3b00*/  FLO.U32 R7, R7 ;  /* 0x0000000700077300 */ /* 0x000e2400000e0000 */
[C---:B0-----:R-:W-:Y:S02]  /*3b10*/  IADD3 R13, PT, PT, -R7.reuse, 0x1f, RZ ;  /* 0x0000001f070d7810 */ /* 0x041fe40007ffe1ff */
[----:B------:R-:W-:-:S03]  /*3b20*/  IADD3 R10, PT, PT, -R7, 0x3f, RZ ;  /* 0x0000003f070a7810 */ /* 0x000fc60007ffe1ff */
[----:B------:R-:W-:Y:S01]  /*3b30*/  @P1 IMAD.MOV R10, RZ, RZ, R13 ;  /* 0x000000ffff0a1224 */ /* 0x000fe200078e020d */
[----:B------:R-:W-:-:S04]  /*3b40*/  SEL R13, R6, R9, P0 ;  /* 0x00000009060d7207 */ /* 0x000fc80000000000 */
[----:B------:R-:W-:-:S13]  /*3b50*/  ISETP.NE.AND P1, PT, R10, RZ, PT ;  /* 0x000000ff0a00720c */ /* 0x000fda0003f25270 */
[----:B------:R-:W-:Y:S05]  /*3b60*/  @!P1 BRA `(.L_x_64) ;  /* 0x0000000000289947 */ /* 0x000fea0003800000 */
[----:B------:R-:W-:Y:S02]  /*3b70*/  LOP3.LUT R7, R10, 0x3f, RZ, 0xc0, !PT ;  /* 0x0000003f0a077812 */ /* 0x000fe400078ec0ff */
[--C-:B------:R-:W-:Y:S02]  /*3b80*/  SHF.R.U64 R9, R8, 0x1, R13.reuse ;  /* 0x0000000108097819 */ /* 0x100fe4000000120d */
[----:B------:R-:W-:Y:S02]  /*3b90*/  SHF.R.U32.HI R13, RZ, 0x1, R13 ;  /* 0x00000001ff0d7819 */ /* 0x000fe4000001160d */
[----:B------:R-:W-:Y:S02]  /*3ba0*/  LOP3.LUT R6, R10, 0x3f, RZ, 0xc, !PT ;  /* 0x0000003f0a067812 */ /* 0x000fe400078e0cff */
[CC--:B------:R-:W-:Y:S02]  /*3bb0*/  SHF.L.U64.HI R11, R12.reuse, R7.reuse, R11 ;  /* 0x000000070c0b7219 */ /* 0x0c0fe4000001020b */
[----:B------:R-:W-:-:S02]  /*3bc0*/  SHF.L.U32 R7, R12, R7, RZ ;  /* 0x000000070c077219 */ /* 0x000fc400000006ff */
[-CC-:B------:R-:W-:Y:S02]  /*3bd0*/  SHF.R.U64 R12, R9, R6.reuse, R13.reuse ;  /* 0x00000006090c7219 */ /* 0x180fe4000000120d */
[----:B------:R-:W-:Y:S02]  /*3be0*/  SHF.R.U32.HI R6, RZ, R6, R13 ;  /* 0x00000006ff067219 */ /* 0x000fe4000001160d */
[----:B------:R-:W-:Y:S02]  /*3bf0*/  LOP3.LUT R12, R7, R12, RZ, 0xfc, !PT ;  /* 0x0000000c070c7212 */ /* 0x000fe400078efcff */
[----:B------:R-:W-:-:S07]  /*3c00*/  LOP3.LUT R11, R11, R6, RZ, 0xfc, !PT ;  /* 0x000000060b0b7212 */ /* 0x000fce00078efcff */
.L_x_64:
[----:B------:R-:W-:Y:S05]  /*3c10*/  BSYNC.RECONVERGENT B5 ;  /* 0x0000000000057941 */ /* 0x000fea0003800200 */
.L_x_63:
[----:B------:R-:W-:-:S04]  /*3c20*/  IMAD.WIDE.U32 R8, R12, 0x2168c235, RZ ;  /* 0x2168c2350c087825 */ /* 0x000fc800078e00ff */
[----:B------:R-:W-:Y:S01]  /*3c30*/  IMAD.MOV.U32 R6, RZ, RZ, R9 ;  /* 0x000000ffff067224 */ /* 0x000fe200078e0009 */
[----:B------:R-:W-:Y:S01]  /*3c40*/  IADD3 RZ, P1, PT, R8, R8, RZ ;  /* 0x0000000808ff7210 */ /* 0x000fe20007f3e0ff */
[----:B------:R-:W-:Y:S02]  /*3c50*/  IMAD.MOV.U32 R7, RZ, RZ, RZ ;  /* 0x000000ffff077224 */ /* 0x000fe400078e00ff */
[----:B------:R-:W-:-:S04]  /*3c60*/  IMAD.HI.U32 R9, R11, -0x36f0255e, RZ ;  /* 0xc90fdaa20b097827 */ /* 0x000fc800078e00ff */
[----:B------:R-:W-:-:S04]  /*3c70*/  IMAD.WIDE.U32 R6, R12, -0x36f0255e, R6 ;  /* 0xc90fdaa20c067825 */ /* 0x000fc800078e0006 */
[----:B------:R-:W-:-:S04]  /*3c80*/  IMAD.WIDE.U32 R6, P2, R11, 0x2168c235, R6 ;  /* 0x2168c2350b067825 */ /* 0x000fc80007840006 */
[----:B------:R-:W-:Y:S01]  /*3c90*/  IMAD R11, R11, -0x36f0255e, RZ ;  /* 0xc90fdaa20b0b7824 */ /* 0x000fe200078e02ff */
[----:B------:R-:W-:Y:S01]  /*3ca0*/  IADD3.X RZ, P1, PT, R6, R6, RZ, P1, !PT ;  /* 0x0000000606ff7210 */ /* 0x000fe20000f3e4ff */
[----:B------:R-:W-:-:S03]  /*3cb0*/  IMAD.X R8, RZ, RZ, R9, P2 ;  /* 0x000000ffff087224 */ /* 0x000fc600010e0609 */
[----:B------:R-:W-:-:S04]  /*3cc0*/  IADD3 R7, P2, PT, R11, R7, RZ ;  /* 0x000000070b077210 */ /* 0x000fc80007f5e0ff */
[C---:B------:R-:W-:Y:S01]  /*3cd0*/  ISETP.GT.U32.AND P3, PT, R7.reuse, RZ, PT ;  /* 0x000000ff0700720c */ /* 0x040fe20003f64070 */
[----:B------:R-:W-:Y:S01]  /*3ce0*/  IMAD.X R8, RZ, RZ, R8, P2 ;  /* 0x000000ffff087224 */ /* 0x000fe200010e0608 */
[----:B------:R-:W-:-:S04]  /*3cf0*/  IADD3.X R6, P2, PT, R7, R7, RZ, P1, !PT ;  /* 0x0000000707067210 */ /* 0x000fc80000f5e4ff */
[C---:B------:R-:W-:Y:S01]  /*3d00*/  ISETP.GT.AND.EX P1, PT, R8.reuse, RZ, PT, P3 ;  /* 0x000000ff0800720c */ /* 0x040fe20003f24330 */
[----:B------:R-:W-:-:S03]  /*3d10*/  IMAD.X R9, R8, 0x1, R8, P2 ;  /* 0x0000000108097824 */ /* 0x000fc600010e0608 */
[----:B------:R-:W-:Y:S02]  /*3d20*/  SEL R6, R6, R7, P1 ;  /* 0x0000000706067207 */ /* 0x000fe40000800000 */
[----:B------:R-:W-:Y:S02]  /*3d30*/  SEL R9, R9, R8, P1 ;  /* 0x0000000809097207 */ /* 0x000fe40000800000 */
[----:B------:R-:W-:Y:S02]  /*3d40*/  IADD3 R6, P2, PT, R6, 0x1, RZ ;  /* 0x0000000106067810 */ /* 0x000fe40007f5e0ff */
[----:B------:R-:W-:Y:S02]  /*3d50*/  SEL R11, RZ, 0xffffffff, !P1 ;  /* 0xffffffffff0b7807 */ /* 0x000fe40004800000 */
[----:B------:R-:W-:Y:S01]  /*3d60*/  LOP3.LUT P1, R7, R14, 0x80000000, RZ, 0xc0, !PT ;  /* 0x800000000e077812 */ /* 0x000fe2000782c0ff */
[----:B------:R-:W-:Y:S02]  /*3d70*/  IMAD.X R9, RZ, RZ, R9, P2 ;  /* 0x000000ffff097224 */ /* 0x000fe400010e0609 */
[----:B------:R-:W-:Y:S01]  /*3d80*/  IMAD.IADD R8, R11, 0x1, -R10 ;  /* 0x000000010b087824 */ /* 0x000fe200078e0a0a */
[----:B------:R-:W-:-:S02]  /*3d90*/  SHF.R.U32.HI R11, RZ, 0x1e, R5 ;  /* 0x0000001eff0b7819 */ /* 0x000fc40000011605 */
[----:B------:R-:W-:Y:S01]  /*3da0*/  SHF.R.U64 R6, R6, 0xa, R9 ;  /* 0x0000000a06067819 */ /* 0x000fe20000001209 */
[----:B------:R-:W-:Y:S01]  /*3db0*/  IMAD.SHL.U32 R8, R8, 0x100000, RZ ;  /* 0x0010000008087824 */ /* 0x000fe200078e00ff */
[----:B------:R-:W-:Y:S02]  /*3dc0*/  LEA.HI R4, R4, R11, RZ, 0x1 ;  /* 0x0000000b04047211 */ /* 0x000fe400078f08ff */
[----:B------:R-:W-:Y:S02]  /*3dd0*/  IADD3 R6, P2, PT, R6, 0x1, RZ ;  /* 0x0000000106067810 */ /* 0x000fe40007f5e0ff */
[----:B------:R-:W-:Y:S01]  /*3de0*/  @!P0 LOP3.LUT R7, R7, 0x80000000, RZ, 0x3c, !PT ;  /* 0x8000000007078812 */ /* 0x000fe200078e3cff */
[----:B------:R-:W-:Y:S01]  /*3df0*/  @P1 IMAD.MOV R4, RZ, RZ, -R4 ;  /* 0x000000ffff041224 */ /* 0x000fe200078e0a04 */
[----:B------:R-:W-:-:S04]  /*3e00*/  LEA.HI.X R9, R9, RZ, RZ, 0x16, P2 ;  /* 0x000000ff09097211 */ /* 0x000fc800010fb4ff */
[--C-:B------:R-:W-:Y:S02]  /*3e10*/  SHF.R.U64 R6, R6, 0x1, R9.reuse ;  /* 0x0000000106067819 */ /* 0x100fe40000001209 */
[----:B------:R-:W-:Y:S02]  /*3e20*/  SHF.R.U32.HI R5, RZ, 0x1, R9 ;  /* 0x00000001ff057819 */ /* 0x000fe40000011609 */
[----:B------:R-:W-:-:S04]  /*3e30*/  IADD3 R6, P2, P3, RZ, RZ, R6 ;  /* 0x000000ffff067210 */ /* 0x000fc80007b5e006 */
[----:B------:R-:W-:-:S04]  /*3e40*/  IADD3.X R8, PT, PT, R8, 0x3fe00000, R5, P2, P3 ;  /* 0x3fe0000008087810 */ /* 0x000fc800017e6405 */
[----:B------:R-:W-:-:S07]  /*3e50*/  LOP3.LUT R7, R8, R7, RZ, 0xfc, !PT ;  /* 0x0000000708077212 */ /* 0x000fce00078efcff */
.L_x_58:
[----:B------:R-:W-:-:S04]  /*3e60*/  IMAD.MOV.U32 R29, RZ, RZ, 0x0 ;  /* 0x00000000ff1d7424 */ /* 0x000fc800078e00ff */
[----:B------:R-:W-:Y:S05]  /*3e70*/  RET.REL.NODEC R28 `(_Z5binExPN4cuda3std3__47complexIdEEmiiS4_) ;  /* 0xffffffc01c607950 */ /* 0x000fea0003c3ffff */
.L_x_65:
[----:B------:R-:W-:-:S00]  /*3e80*/  BRA `(.L_x_65) ;  /* 0xfffffffc00fc7947 */ /* 0x000fc0000383ffff */
[----:B------:R-:W-:-:S00]  /*3e90*/  NOP ;  /* 0x0000000000007918 */ /* 0x000fc00000000000 */
        /* <DEDUP_REMOVED lines=14> */
.L_x_68:


//--------------------- .nv.global.init           --------------------------
	.section	.nv.global.init,"aw",@progbits
	.align	16
.nv.global.init:
	.type		__cudart_sin_cos_coeffs,@object
	.size		__cudart_sin_cos_coeffs,(__cudart_i2opi_d - __cudart_sin_cos_coeffs)
__cudart_sin_cos_coeffs:
        /*0000*/ 	.byte	0x46, 0xd2, 0xb0, 0x2c, 0xf1, 0xe5, 0x5a, 0xbe, 0x92, 0xe3, 0xac, 0x69, 0xe3, 0x1d, 0xc7, 0x3e
        /*0010*/ 	.byte	0xa1, 0x62, 0xdb, 0x19, 0xa0, 0x01, 0x2a, 0xbf, 0x18, 0x08, 0x11, 0x11, 0x11, 0x11, 0x81, 0x3f
        /*0020*/ 	.byte	0x54, 0x55, 0x55, 0x55, 0x55, 0x55, 0xc5, 0xbf, 0x00, 0x00, 0x00, 0x00, 0x00, 0x00, 0x00, 0x00
        /*0030*/ 	.byte	0x00, 0x00, 0x00, 0x00, 0x00, 0x00, 0x00, 0x00, 0x64, 0x81, 0xfd, 0x20, 0x83, 0xff, 0xa8, 0xbd
        /*0040*/ 	.byte	0x28, 0x85, 0xef, 0xc1, 0xa7, 0xee, 0x21, 0x3e, 0xd9, 0xe6, 0x06, 0x8e, 0x4f, 0x7e, 0x92, 0xbe
        /*0050*/ 	.byte	0xe9, 0xbc, 0xdd, 0x19, 0xa0, 0x01, 0xfa, 0x3e, 0x47, 0x5d, 0xc1, 0x16, 0x6c, 0xc1, 0x56, 0xbf
        /*0060*/ 	.byte	0x51, 0x55, 0x55, 0x55, 0x55, 0x55, 0xa5, 0x3f, 0x00, 0x00, 0x00, 0x00, 0x00, 0x00, 0xe0, 0xbf
        /*0070*/ 	.byte	0x00, 0x00, 0x00, 0x00, 0x00, 0x00, 0xf0, 0x3f, 0x00, 0x00, 0x00, 0x00, 0x00, 0x00, 0x00, 0x00
	.type		__cudart_i2opi_d,@object
	.size		__cudart_i2opi_d,(mrg32k3aM1SubSeq - __cudart_i2opi_d)
__cudart_i2opi_d:
        /* <DEDUP_REMOVED lines=9> */
	.type		mrg32k3aM1SubSeq,@object
	.size		mrg32k3aM1SubSeq,(mrg32k3aM2SubSeq - mrg32k3aM1SubSeq)
mrg32k3aM1SubSeq:
        /* <DEDUP_REMOVED lines=126> */
	.type		mrg32k3aM2SubSeq,@object
	.size		mrg32k3aM2SubSeq,(mrg32k3aM1 - mrg32k3aM2SubSeq)
mrg32k3aM2SubSeq:
        /* <DEDUP_REMOVED lines=126> */
	.type		mrg32k3aM1,@object
	.size		mrg32k3aM1,(mrg32k3aM1Seq - mrg32k3aM1)
mrg32k3aM1:
        /* <DEDUP_REMOVED lines=144> */
	.type		mrg32k3aM1Seq,@object
	.size		mrg32k3aM1Seq,(mrg32k3aM2 - mrg32k3aM1Seq)
mrg32k3aM1Seq:
        /* <DEDUP_REMOVED lines=144> */
	.type		mrg32k3aM2,@object
	.size		mrg32k3aM2,(mrg32k3aM2Seq - mrg32k3aM2)
mrg32k3aM2:
        /* <DEDUP_REMOVED lines=144> */
	.type		mrg32k3aM2Seq,@object
	.size		mrg32k3aM2Seq,(precalc_xorwow_matrix - mrg32k3aM2Seq)
mrg32k3aM2Seq:
        /* <DEDUP_REMOVED lines=144> */
	.type		precalc_xorwow_matrix,@object
	.size		precalc_xorwow_matrix,(precalc_xorwow_offset_matrix - precalc_xorwow_matrix)
precalc_xorwow_matrix:
        /* <DEDUP_REMOVED lines=6400> */
	.type		precalc_xorwow_offset_matrix,@object
	.size		precalc_xorwow_offset_matrix,(.L_1 - precalc_xorwow_offset_matrix)
precalc_xorwow_offset_matrix:
        /* <DEDUP_REMOVED lines=6400> */
.L_1:


//--------------------- .nv.shared.reserved.0     --------------------------
	.section	.nv.shared.reserved.0,"aw",@nobits
	.weak		__nv_reservedSMEM_offset_0_alias
	.size		__nv_reservedSMEM_offset_0_alias, 0, 64
	.other		__nv_reservedSMEM_offset_0_alias,@"STO_CUDA_RESERVED_SHARED STV_DEFAULT"
__nv_reservedSMEM_offset_0_alias:
	.zero		0
	.zero		64


//--------------------- .nv.global                --------------------------
	.section	.nv.global,"aw",@nobits
.nv.global:
	.type		_ZN34_INTERNAL_074924e7_4_k_cu_8121db114cuda3std6ranges3__45__cpo4swapE,@object
	.size		_ZN34_INTERNAL_074924e7_4_k_cu_8121db114cuda3std6ranges3__45__cpo4swapE,(_ZN34_INTERNAL_074924e7_4_k_cu_8121db114cuda3std6ranges3__45__cpo9iter_moveE - _ZN34_INTERNAL_074924e7_4_k_cu_8121db114cuda3std6ranges3__45__cpo4swapE)
_ZN34_INTERNAL_074924e7_4_k_cu_8121db114cuda3std6ranges3__45__cpo4swapE:
	.zero		1
	.type		_ZN34_INTERNAL_074924e7_4_k_cu_8121db114cuda3std6ranges3__45__cpo9iter_moveE,@object
	.size		_ZN34_INTERNAL_074924e7_4_k_cu_8121db114cuda3std6ranges3__45__cpo9iter_moveE,(.L_10 - _ZN34_INTERNAL_074924e7_4_k_cu_8121db114cuda3std6ranges3__45__cpo9iter_moveE)
_ZN34_INTERNAL_074924e7_4_k_cu_8121db114cuda3std6ranges3__45__cpo9iter_moveE:
	.zero		1
.L_10:


//--------------------- .nv.constant0._Z5binExPN4cuda3std3__47complexIdEEmiiS4_ --------------------------
	.section	.nv.constant0._Z5binExPN4cuda3std3__47complexIdEEmiiS4_,"a",@progbits
	.sectionflags	@""
	.align	4
.nv.constant0._Z5binExPN4cuda3std3__47complexIdEEmiiS4_:
	.zero		928


//--------------------- SYMBOLS --------------------------

	.type		.nv.reservedSmem.offset0,@object
	.size		.nv.reservedSmem.offset0,0x4
